//
// Generated by NVIDIA NVVM Compiler
//
// Compiler Build ID: CL-36424714
// Cuda compilation tools, release 13.0, V13.0.88
// Based on NVVM 20.0.0
//

.version 9.0
.target sm_100
.address_size 64

	// .globl	_Z12PDH_baselineP10hist_entryP8atomdescxi
.func  (.param .b64 func_retval0) __internal_accurate_pow
(
	.param .b64 __internal_accurate_pow_param_0
)
;
// _ZZ19PDH2D_basline_algo3P10hist_entryP8atomdescxdiiE14sharedAtomList has been demoted
.extern .shared .align 16 .b8 sharedAtomList[];
.extern .shared .align 16 .b8 sharedHistogram[];

.visible .entry _Z12PDH_baselineP10hist_entryP8atomdescxi(
	.param .u64 .ptr .align 1 _Z12PDH_baselineP10hist_entryP8atomdescxi_param_0,
	.param .u64 .ptr .align 1 _Z12PDH_baselineP10hist_entryP8atomdescxi_param_1,
	.param .u64 _Z12PDH_baselineP10hist_entryP8atomdescxi_param_2,
	.param .u32 _Z12PDH_baselineP10hist_entryP8atomdescxi_param_3
)
{
	.reg .pred 	%p<37>;
	.reg .b32 	%r<50>;
	.reg .b64 	%rd<15>;
	.reg .b64 	%fd<61>;

	ld.param.u64 	%rd4, [_Z12PDH_baselineP10hist_entryP8atomdescxi_param_1];
	ld.param.u64 	%rd5, [_Z12PDH_baselineP10hist_entryP8atomdescxi_param_2];
	ld.param.u32 	%r14, [_Z12PDH_baselineP10hist_entryP8atomdescxi_param_3];
	mov.u32 	%r15, %ctaid.x;
	mov.u32 	%r16, %ntid.x;
	mov.u32 	%r17, %tid.x;
	mad.lo.s32 	%r48, %r15, %r16, %r17;
	add.s32 	%r49, %r48, 1;
	setp.ge.s32 	%p2, %r49, %r14;
	@%p2 bra 	$L__BB0_18;
	cvta.to.global.u64 	%rd6, %rd4;
	mul.wide.s32 	%rd7, %r48, 24;
	add.s64 	%rd1, %rd6, %rd7;
	mov.f64 	%fd26, 0d4000000000000000;
	{
	.reg .b32 %temp; 
	mov.b64 	{%temp, %r3}, %fd26;
	}
	and.b32  	%r4, %r3, 2146435072;
	setp.eq.s32 	%p3, %r4, 1062207488;
	setp.lt.s32 	%p4, %r3, 0;
	selp.b32 	%r5, 0, 2146435072, %p4;
	and.b32  	%r18, %r3, 2147483647;
	setp.ne.s32 	%p5, %r18, 1071644672;
	and.pred  	%p1, %p3, %p5;
	or.b32  	%r6, %r5, -2147483648;
	cvt.rn.f64.s64 	%fd1, %rd5;
	add.s64 	%rd2, %rd6, 8;
$L__BB0_2:
	mov.u32 	%r7, %r48;
	setp.lt.s32 	%p6, %r3, 0;
	setp.eq.s32 	%p7, %r4, 1062207488;
	mul.wide.s32 	%rd8, %r49, 24;
	add.s64 	%rd9, %rd2, %rd8;
	ld.global.f64 	%fd27, [%rd1];
	ld.global.f64 	%fd28, [%rd9+-8];
	ld.global.f64 	%fd2, [%rd1+8];
	ld.global.f64 	%fd3, [%rd9];
	ld.global.f64 	%fd4, [%rd1+16];
	ld.global.f64 	%fd5, [%rd9+8];
	sub.f64 	%fd6, %fd27, %fd28;
	{
	.reg .b32 %temp; 
	mov.b64 	{%temp, %r9}, %fd6;
	}
	abs.f64 	%fd7, %fd6;
	{ // callseq 0, 0
	.param .b64 param0;
	st.param.f64 	[param0], %fd7;
	.param .b64 retval0;
	call.uni (retval0), 
	__internal_accurate_pow, 
	(
	param0
	);
	ld.param.f64 	%fd29, [retval0];
	} // callseq 0
	setp.lt.s32 	%p9, %r9, 0;
	neg.f64 	%fd31, %fd29;
	selp.f64 	%fd32, %fd31, %fd29, %p7;
	selp.f64 	%fd33, %fd32, %fd29, %p9;
	setp.eq.f64 	%p10, %fd6, 0d0000000000000000;
	selp.b32 	%r19, %r9, 0, %p7;
	or.b32  	%r20, %r19, 2146435072;
	selp.b32 	%r21, %r20, %r19, %p6;
	mov.b32 	%r22, 0;
	mov.b64 	%fd34, {%r22, %r21};
	selp.f64 	%fd58, %fd34, %fd33, %p10;
	add.f64 	%fd35, %fd6, 0d4000000000000000;
	{
	.reg .b32 %temp; 
	mov.b64 	{%temp, %r23}, %fd35;
	}
	and.b32  	%r24, %r23, 2146435072;
	setp.ne.s32 	%p11, %r24, 2146435072;
	@%p11 bra 	$L__BB0_7;
	setp.num.f64 	%p12, %fd6, %fd6;
	@%p12 bra 	$L__BB0_5;
	mov.f64 	%fd36, 0d4000000000000000;
	add.rn.f64 	%fd58, %fd6, %fd36;
	bra.uni 	$L__BB0_7;
$L__BB0_5:
	setp.neu.f64 	%p13, %fd7, 0d7FF0000000000000;
	@%p13 bra 	$L__BB0_7;
	selp.b32 	%r25, %r6, %r5, %p1;
	selp.b32 	%r26, %r25, %r5, %p9;
	mov.b32 	%r27, 0;
	mov.b64 	%fd58, {%r27, %r26};
$L__BB0_7:
	setp.eq.f64 	%p18, %fd6, 0d3FF0000000000000;
	selp.f64 	%fd12, 0d3FF0000000000000, %fd58, %p18;
	sub.f64 	%fd13, %fd2, %fd3;
	{
	.reg .b32 %temp; 
	mov.b64 	{%temp, %r10}, %fd13;
	}
	abs.f64 	%fd14, %fd13;
	{ // callseq 1, 0
	.param .b64 param0;
	st.param.f64 	[param0], %fd14;
	.param .b64 retval0;
	call.uni (retval0), 
	__internal_accurate_pow, 
	(
	param0
	);
	ld.param.f64 	%fd37, [retval0];
	} // callseq 1
	setp.lt.s32 	%p19, %r10, 0;
	neg.f64 	%fd39, %fd37;
	selp.f64 	%fd40, %fd39, %fd37, %p7;
	selp.f64 	%fd41, %fd40, %fd37, %p19;
	setp.eq.f64 	%p20, %fd13, 0d0000000000000000;
	selp.b32 	%r28, %r10, 0, %p7;
	or.b32  	%r29, %r28, 2146435072;
	selp.b32 	%r30, %r29, %r28, %p6;
	mov.b32 	%r31, 0;
	mov.b64 	%fd42, {%r31, %r30};
	selp.f64 	%fd59, %fd42, %fd41, %p20;
	add.f64 	%fd43, %fd13, 0d4000000000000000;
	{
	.reg .b32 %temp; 
	mov.b64 	{%temp, %r32}, %fd43;
	}
	and.b32  	%r33, %r32, 2146435072;
	setp.ne.s32 	%p21, %r33, 2146435072;
	@%p21 bra 	$L__BB0_12;
	setp.num.f64 	%p22, %fd13, %fd13;
	@%p22 bra 	$L__BB0_10;
	mov.f64 	%fd44, 0d4000000000000000;
	add.rn.f64 	%fd59, %fd13, %fd44;
	bra.uni 	$L__BB0_12;
$L__BB0_10:
	setp.neu.f64 	%p23, %fd14, 0d7FF0000000000000;
	@%p23 bra 	$L__BB0_12;
	setp.lt.s32 	%p24, %r10, 0;
	selp.b32 	%r34, %r6, %r5, %p1;
	selp.b32 	%r35, %r34, %r5, %p24;
	mov.b32 	%r36, 0;
	mov.b64 	%fd59, {%r36, %r35};
$L__BB0_12:
	setp.lt.s32 	%p25, %r3, 0;
	setp.eq.s32 	%p26, %r4, 1062207488;
	setp.eq.f64 	%p28, %fd13, 0d3FF0000000000000;
	selp.f64 	%fd19, 0d3FF0000000000000, %fd59, %p28;
	sub.f64 	%fd20, %fd4, %fd5;
	{
	.reg .b32 %temp; 
	mov.b64 	{%temp, %r11}, %fd20;
	}
	abs.f64 	%fd21, %fd20;
	{ // callseq 2, 0
	.param .b64 param0;
	st.param.f64 	[param0], %fd21;
	.param .b64 retval0;
	call.uni (retval0), 
	__internal_accurate_pow, 
	(
	param0
	);
	ld.param.f64 	%fd45, [retval0];
	} // callseq 2
	setp.lt.s32 	%p29, %r11, 0;
	neg.f64 	%fd47, %fd45;
	selp.f64 	%fd48, %fd47, %fd45, %p26;
	selp.f64 	%fd49, %fd48, %fd45, %p29;
	setp.eq.f64 	%p30, %fd20, 0d0000000000000000;
	selp.b32 	%r37, %r11, 0, %p26;
	or.b32  	%r38, %r37, 2146435072;
	selp.b32 	%r39, %r38, %r37, %p25;
	mov.b32 	%r40, 0;
	mov.b64 	%fd50, {%r40, %r39};
	selp.f64 	%fd60, %fd50, %fd49, %p30;
	add.f64 	%fd51, %fd20, 0d4000000000000000;
	{
	.reg .b32 %temp; 
	mov.b64 	{%temp, %r41}, %fd51;
	}
	and.b32  	%r42, %r41, 2146435072;
	setp.ne.s32 	%p31, %r42, 2146435072;
	@%p31 bra 	$L__BB0_17;
	setp.num.f64 	%p32, %fd20, %fd20;
	@%p32 bra 	$L__BB0_15;
	mov.f64 	%fd52, 0d4000000000000000;
	add.rn.f64 	%fd60, %fd20, %fd52;
	bra.uni 	$L__BB0_17;
$L__BB0_15:
	setp.neu.f64 	%p33, %fd21, 0d7FF0000000000000;
	@%p33 bra 	$L__BB0_17;
	setp.lt.s32 	%p34, %r11, 0;
	selp.b32 	%r43, %r6, %r5, %p1;
	selp.b32 	%r44, %r43, %r5, %p34;
	mov.b32 	%r45, 0;
	mov.b64 	%fd60, {%r45, %r44};
$L__BB0_17:
	ld.param.u64 	%rd14, [_Z12PDH_baselineP10hist_entryP8atomdescxi_param_0];
	setp.eq.f64 	%p35, %fd20, 0d3FF0000000000000;
	selp.f64 	%fd53, 0d3FF0000000000000, %fd60, %p35;
	add.f64 	%fd54, %fd12, %fd19;
	add.f64 	%fd55, %fd54, %fd53;
	sqrt.rn.f64 	%fd56, %fd55;
	div.rn.f64 	%fd57, %fd56, %fd1;
	cvt.rzi.s32.f64 	%r46, %fd57;
	cvta.to.global.u64 	%rd10, %rd14;
	mul.wide.s32 	%rd11, %r46, 8;
	add.s64 	%rd12, %rd10, %rd11;
	atom.global.add.u64 	%rd13, [%rd12], 1;
	add.s32 	%r49, %r49, 1;
	add.s32 	%r48, %r7, 1;
	add.s32 	%r47, %r7, 2;
	setp.lt.s32 	%p36, %r47, %r14;
	@%p36 bra 	$L__BB0_2;
$L__BB0_18:
	ret;

}
	// .globl	_Z19PDH2D_basline_algo2P10hist_entryP8atomdescxdi
.visible .entry _Z19PDH2D_basline_algo2P10hist_entryP8atomdescxdi(
	.param .u64 .ptr .align 1 _Z19PDH2D_basline_algo2P10hist_entryP8atomdescxdi_param_0,
	.param .u64 .ptr .align 1 _Z19PDH2D_basline_algo2P10hist_entryP8atomdescxdi_param_1,
	.param .u64 _Z19PDH2D_basline_algo2P10hist_entryP8atomdescxdi_param_2,
	.param .f64 _Z19PDH2D_basline_algo2P10hist_entryP8atomdescxdi_param_3,
	.param .u32 _Z19PDH2D_basline_algo2P10hist_entryP8atomdescxdi_param_4
)
{
	.reg .pred 	%p<34>;
	.reg .b32 	%r<101>;
	.reg .b64 	%rd<67>;
	.reg .b64 	%fd<162>;

	ld.param.u64 	%rd5, [_Z19PDH2D_basline_algo2P10hist_entryP8atomdescxdi_param_0];
	ld.param.u64 	%rd6, [_Z19PDH2D_basline_algo2P10hist_entryP8atomdescxdi_param_1];
	ld.param.u64 	%rd4, [_Z19PDH2D_basline_algo2P10hist_entryP8atomdescxdi_param_2];
	ld.param.f64 	%fd4, [_Z19PDH2D_basline_algo2P10hist_entryP8atomdescxdi_param_3];
	ld.param.u32 	%r40, [_Z19PDH2D_basline_algo2P10hist_entryP8atomdescxdi_param_4];
	cvta.to.global.u64 	%rd1, %rd5;
	cvta.to.global.u64 	%rd2, %rd6;
	mov.u32 	%r41, %ctaid.x;
	mov.u32 	%r1, %ntid.x;
	mov.u32 	%r2, %tid.x;
	mul.lo.s32 	%r3, %r41, %r1;
	add.s32 	%r96, %r3, %r2;
	cvt.s64.s32 	%rd3, %r96;
	mul.wide.s32 	%rd7, %r96, 24;
	add.s64 	%rd8, %rd2, %rd7;
	ld.global.f64 	%fd1, [%rd8];
	ld.global.f64 	%fd2, [%rd8+8];
	ld.global.f64 	%fd3, [%rd8+16];
	setp.le.s64 	%p1, %rd4, %rd3;
	add.s32 	%r93, %r41, 1;
	setp.ge.s32 	%p2, %r93, %r40;
	or.pred  	%p3, %p1, %p2;
	@%p3 bra 	$L__BB1_1;
	bra.uni 	$L__BB1_36;
$L__BB1_1:
	setp.le.s64 	%p18, %rd4, %rd3;
	mov.u32 	%r67, sharedAtomList;
	mad.lo.s32 	%r68, %r2, 24, %r67;
	st.shared.f64 	[%r68], %fd1;
	st.shared.f64 	[%r68+8], %fd2;
	st.shared.f64 	[%r68+16], %fd3;
	add.s32 	%r100, %r2, 1;
	setp.ge.u32 	%p19, %r100, %r1;
	or.pred  	%p20, %p18, %p19;
	@%p20 bra 	$L__BB1_24;
	not.b32 	%r69, %r2;
	add.s32 	%r20, %r1, %r69;
	sub.s32 	%r70, %r1, %r2;
	add.s32 	%r71, %r70, -2;
	and.b32  	%r21, %r20, 3;
	setp.lt.u32 	%p21, %r71, 3;
	@%p21 bra 	$L__BB1_14;
	add.s32 	%r98, %r2, 2;
	and.b32  	%r72, %r20, -4;
	neg.s32 	%r97, %r72;
	add.s32 	%r95, %r68, 56;
$L__BB1_4:
	.pragma "nounroll";
	add.s32 	%r75, %r96, 1;
	cvt.u64.u32 	%rd39, %r75;
	setp.le.s64 	%p22, %rd4, %rd39;
	@%p22 bra 	$L__BB1_6;
	ld.shared.f64 	%fd85, [%r95+-32];
	sub.f64 	%fd86, %fd1, %fd85;
	ld.shared.f64 	%fd87, [%r95+-24];
	sub.f64 	%fd88, %fd2, %fd87;
	mul.f64 	%fd89, %fd88, %fd88;
	fma.rn.f64 	%fd90, %fd86, %fd86, %fd89;
	ld.shared.f64 	%fd91, [%r95+-16];
	sub.f64 	%fd92, %fd3, %fd91;
	fma.rn.f64 	%fd93, %fd92, %fd92, %fd90;
	sqrt.rn.f64 	%fd94, %fd93;
	div.rn.f64 	%fd95, %fd94, %fd4;
	cvt.rzi.s32.f64 	%r76, %fd95;
	mul.wide.s32 	%rd40, %r76, 8;
	add.s64 	%rd41, %rd1, %rd40;
	atom.global.add.u64 	%rd42, [%rd41], 1;
$L__BB1_6:
	add.s32 	%r77, %r96, 2;
	cvt.u64.u32 	%rd43, %r77;
	setp.le.s64 	%p23, %rd4, %rd43;
	@%p23 bra 	$L__BB1_8;
	ld.shared.f64 	%fd96, [%r95+-8];
	sub.f64 	%fd97, %fd1, %fd96;
	ld.shared.f64 	%fd98, [%r95];
	sub.f64 	%fd99, %fd2, %fd98;
	mul.f64 	%fd100, %fd99, %fd99;
	fma.rn.f64 	%fd101, %fd97, %fd97, %fd100;
	ld.shared.f64 	%fd102, [%r95+8];
	sub.f64 	%fd103, %fd3, %fd102;
	fma.rn.f64 	%fd104, %fd103, %fd103, %fd101;
	sqrt.rn.f64 	%fd105, %fd104;
	div.rn.f64 	%fd106, %fd105, %fd4;
	cvt.rzi.s32.f64 	%r78, %fd106;
	mul.wide.s32 	%rd44, %r78, 8;
	add.s64 	%rd45, %rd1, %rd44;
	atom.global.add.u64 	%rd46, [%rd45], 1;
$L__BB1_8:
	add.s32 	%r79, %r96, 3;
	cvt.u64.u32 	%rd47, %r79;
	setp.le.s64 	%p24, %rd4, %rd47;
	@%p24 bra 	$L__BB1_10;
	ld.shared.f64 	%fd107, [%r95+16];
	sub.f64 	%fd108, %fd1, %fd107;
	ld.shared.f64 	%fd109, [%r95+24];
	sub.f64 	%fd110, %fd2, %fd109;
	mul.f64 	%fd111, %fd110, %fd110;
	fma.rn.f64 	%fd112, %fd108, %fd108, %fd111;
	ld.shared.f64 	%fd113, [%r95+32];
	sub.f64 	%fd114, %fd3, %fd113;
	fma.rn.f64 	%fd115, %fd114, %fd114, %fd112;
	sqrt.rn.f64 	%fd116, %fd115;
	div.rn.f64 	%fd117, %fd116, %fd4;
	cvt.rzi.s32.f64 	%r80, %fd117;
	mul.wide.s32 	%rd48, %r80, 8;
	add.s64 	%rd49, %rd1, %rd48;
	atom.global.add.u64 	%rd50, [%rd49], 1;
$L__BB1_10:
	add.s32 	%r96, %r96, 4;
	cvt.u64.u32 	%rd51, %r96;
	setp.le.s64 	%p25, %rd4, %rd51;
	@%p25 bra 	$L__BB1_12;
	ld.shared.f64 	%fd118, [%r95+40];
	sub.f64 	%fd119, %fd1, %fd118;
	ld.shared.f64 	%fd120, [%r95+48];
	sub.f64 	%fd121, %fd2, %fd120;
	mul.f64 	%fd122, %fd121, %fd121;
	fma.rn.f64 	%fd123, %fd119, %fd119, %fd122;
	ld.shared.f64 	%fd124, [%r95+56];
	sub.f64 	%fd125, %fd3, %fd124;
	fma.rn.f64 	%fd126, %fd125, %fd125, %fd123;
	sqrt.rn.f64 	%fd127, %fd126;
	div.rn.f64 	%fd128, %fd127, %fd4;
	cvt.rzi.s32.f64 	%r81, %fd128;
	mul.wide.s32 	%rd52, %r81, 8;
	add.s64 	%rd53, %rd1, %rd52;
	atom.global.add.u64 	%rd54, [%rd53], 1;
$L__BB1_12:
	add.s32 	%r98, %r98, 4;
	add.s32 	%r97, %r97, 4;
	add.s32 	%r95, %r95, 96;
	setp.ne.s32 	%p26, %r97, 0;
	@%p26 bra 	$L__BB1_4;
	add.s32 	%r100, %r98, -1;
$L__BB1_14:
	setp.eq.s32 	%p27, %r21, 0;
	@%p27 bra 	$L__BB1_24;
	setp.eq.s32 	%p28, %r21, 1;
	@%p28 bra 	$L__BB1_21;
	add.s32 	%r35, %r100, %r3;
	cvt.u64.u32 	%rd55, %r35;
	setp.le.s64 	%p29, %rd4, %rd55;
	mad.lo.s32 	%r36, %r100, 24, %r67;
	@%p29 bra 	$L__BB1_18;
	ld.shared.f64 	%fd129, [%r36];
	sub.f64 	%fd130, %fd1, %fd129;
	ld.shared.f64 	%fd131, [%r36+8];
	sub.f64 	%fd132, %fd2, %fd131;
	mul.f64 	%fd133, %fd132, %fd132;
	fma.rn.f64 	%fd134, %fd130, %fd130, %fd133;
	ld.shared.f64 	%fd135, [%r36+16];
	sub.f64 	%fd136, %fd3, %fd135;
	fma.rn.f64 	%fd137, %fd136, %fd136, %fd134;
	sqrt.rn.f64 	%fd138, %fd137;
	div.rn.f64 	%fd139, %fd138, %fd4;
	cvt.rzi.s32.f64 	%r83, %fd139;
	mul.wide.s32 	%rd56, %r83, 8;
	add.s64 	%rd57, %rd1, %rd56;
	atom.global.add.u64 	%rd58, [%rd57], 1;
$L__BB1_18:
	add.s32 	%r84, %r35, 1;
	cvt.u64.u32 	%rd59, %r84;
	setp.le.s64 	%p30, %rd4, %rd59;
	@%p30 bra 	$L__BB1_20;
	ld.shared.f64 	%fd140, [%r36+24];
	sub.f64 	%fd141, %fd1, %fd140;
	ld.shared.f64 	%fd142, [%r36+32];
	sub.f64 	%fd143, %fd2, %fd142;
	mul.f64 	%fd144, %fd143, %fd143;
	fma.rn.f64 	%fd145, %fd141, %fd141, %fd144;
	ld.shared.f64 	%fd146, [%r36+40];
	sub.f64 	%fd147, %fd3, %fd146;
	fma.rn.f64 	%fd148, %fd147, %fd147, %fd145;
	sqrt.rn.f64 	%fd149, %fd148;
	div.rn.f64 	%fd150, %fd149, %fd4;
	cvt.rzi.s32.f64 	%r85, %fd150;
	mul.wide.s32 	%rd60, %r85, 8;
	add.s64 	%rd61, %rd1, %rd60;
	atom.global.add.u64 	%rd62, [%rd61], 1;
$L__BB1_20:
	add.s32 	%r100, %r100, 2;
$L__BB1_21:
	and.b32  	%r86, %r20, 1;
	setp.eq.b32 	%p31, %r86, 1;
	not.pred 	%p32, %p31;
	@%p32 bra 	$L__BB1_24;
	add.s32 	%r87, %r100, %r3;
	cvt.u64.u32 	%rd63, %r87;
	setp.le.s64 	%p33, %rd4, %rd63;
	@%p33 bra 	$L__BB1_24;
	mad.lo.s32 	%r89, %r100, 24, %r67;
	ld.shared.f64 	%fd151, [%r89];
	sub.f64 	%fd152, %fd1, %fd151;
	ld.shared.f64 	%fd153, [%r89+8];
	sub.f64 	%fd154, %fd2, %fd153;
	mul.f64 	%fd155, %fd154, %fd154;
	fma.rn.f64 	%fd156, %fd152, %fd152, %fd155;
	ld.shared.f64 	%fd157, [%r89+16];
	sub.f64 	%fd158, %fd3, %fd157;
	fma.rn.f64 	%fd159, %fd158, %fd158, %fd156;
	sqrt.rn.f64 	%fd160, %fd159;
	div.rn.f64 	%fd161, %fd160, %fd4;
	cvt.rzi.s32.f64 	%r90, %fd161;
	mul.wide.s32 	%rd64, %r90, 8;
	add.s64 	%rd65, %rd1, %rd64;
	atom.global.add.u64 	%rd66, [%rd65], 1;
$L__BB1_24:
	ret;
$L__BB1_25:
	and.b32  	%r56, %r1, 3;
	setp.eq.s32 	%p10, %r56, 0;
	@%p10 bra 	$L__BB1_35;
	setp.eq.s32 	%p11, %r56, 1;
	@%p11 bra 	$L__BB1_32;
	add.s32 	%r7, %r92, %r13;
	cvt.u64.u32 	%rd27, %r7;
	setp.le.s64 	%p12, %rd4, %rd27;
	mov.u32 	%r57, sharedAtomList;
	mad.lo.s32 	%r8, %r92, 24, %r57;
	@%p12 bra 	$L__BB1_29;
	ld.shared.f64 	%fd52, [%r8];
	sub.f64 	%fd53, %fd1, %fd52;
	ld.shared.f64 	%fd54, [%r8+8];
	sub.f64 	%fd55, %fd2, %fd54;
	mul.f64 	%fd56, %fd55, %fd55;
	fma.rn.f64 	%fd57, %fd53, %fd53, %fd56;
	ld.shared.f64 	%fd58, [%r8+16];
	sub.f64 	%fd59, %fd3, %fd58;
	fma.rn.f64 	%fd60, %fd59, %fd59, %fd57;
	sqrt.rn.f64 	%fd61, %fd60;
	div.rn.f64 	%fd62, %fd61, %fd4;
	cvt.rzi.s32.f64 	%r58, %fd62;
	mul.wide.s32 	%rd28, %r58, 8;
	add.s64 	%rd29, %rd1, %rd28;
	atom.global.add.u64 	%rd30, [%rd29], 1;
$L__BB1_29:
	add.s32 	%r59, %r7, 1;
	cvt.u64.u32 	%rd31, %r59;
	setp.le.s64 	%p13, %rd4, %rd31;
	@%p13 bra 	$L__BB1_31;
	ld.shared.f64 	%fd63, [%r8+24];
	sub.f64 	%fd64, %fd1, %fd63;
	ld.shared.f64 	%fd65, [%r8+32];
	sub.f64 	%fd66, %fd2, %fd65;
	mul.f64 	%fd67, %fd66, %fd66;
	fma.rn.f64 	%fd68, %fd64, %fd64, %fd67;
	ld.shared.f64 	%fd69, [%r8+40];
	sub.f64 	%fd70, %fd3, %fd69;
	fma.rn.f64 	%fd71, %fd70, %fd70, %fd68;
	sqrt.rn.f64 	%fd72, %fd71;
	div.rn.f64 	%fd73, %fd72, %fd4;
	cvt.rzi.s32.f64 	%r60, %fd73;
	mul.wide.s32 	%rd32, %r60, 8;
	add.s64 	%rd33, %rd1, %rd32;
	atom.global.add.u64 	%rd34, [%rd33], 1;
$L__BB1_31:
	add.s32 	%r92, %r92, 2;
$L__BB1_32:
	and.b32  	%r61, %r1, 1;
	setp.eq.b32 	%p14, %r61, 1;
	not.pred 	%p15, %p14;
	@%p15 bra 	$L__BB1_35;
	add.s32 	%r62, %r92, %r13;
	cvt.u64.u32 	%rd35, %r62;
	setp.le.s64 	%p16, %rd4, %rd35;
	@%p16 bra 	$L__BB1_35;
	mov.u32 	%r63, sharedAtomList;
	mad.lo.s32 	%r64, %r92, 24, %r63;
	ld.shared.f64 	%fd74, [%r64];
	sub.f64 	%fd75, %fd1, %fd74;
	ld.shared.f64 	%fd76, [%r64+8];
	sub.f64 	%fd77, %fd2, %fd76;
	mul.f64 	%fd78, %fd77, %fd77;
	fma.rn.f64 	%fd79, %fd75, %fd75, %fd78;
	ld.shared.f64 	%fd80, [%r64+16];
	sub.f64 	%fd81, %fd3, %fd80;
	fma.rn.f64 	%fd82, %fd81, %fd81, %fd79;
	sqrt.rn.f64 	%fd83, %fd82;
	div.rn.f64 	%fd84, %fd83, %fd4;
	cvt.rzi.s32.f64 	%r65, %fd84;
	mul.wide.s32 	%rd36, %r65, 8;
	add.s64 	%rd37, %rd1, %rd36;
	atom.global.add.u64 	%rd38, [%rd37], 1;
$L__BB1_35:
	add.s32 	%r93, %r93, 1;
	setp.eq.s32 	%p17, %r93, %r40;
	@%p17 bra 	$L__BB1_1;
$L__BB1_36:
	setp.lt.u32 	%p4, %r1, 4;
	mul.lo.s32 	%r13, %r93, %r1;
	add.s32 	%r44, %r13, %r2;
	mul.wide.u32 	%rd9, %r44, 24;
	add.s64 	%rd10, %rd2, %rd9;
	ld.global.f64 	%fd5, [%rd10];
	ld.global.f64 	%fd6, [%rd10+8];
	ld.global.f64 	%fd7, [%rd10+16];
	mov.u32 	%r45, sharedAtomList;
	mad.lo.s32 	%r46, %r2, 24, %r45;
	st.shared.f64 	[%r46], %fd5;
	st.shared.f64 	[%r46+8], %fd6;
	st.shared.f64 	[%r46+16], %fd7;
	bar.sync 	0;
	mov.b32 	%r92, 0;
	@%p4 bra 	$L__BB1_25;
	mov.b32 	%r94, 0;
$L__BB1_38:
	.pragma "nounroll";
	add.s32 	%r15, %r94, %r13;
	cvt.u64.u32 	%rd11, %r15;
	setp.le.s64 	%p5, %rd4, %rd11;
	mov.u32 	%r48, sharedAtomList;
	mad.lo.s32 	%r16, %r94, 24, %r48;
	@%p5 bra 	$L__BB1_40;
	ld.shared.v2.f64 	{%fd8, %fd9}, [%r16];
	sub.f64 	%fd10, %fd1, %fd8;
	sub.f64 	%fd11, %fd2, %fd9;
	mul.f64 	%fd12, %fd11, %fd11;
	fma.rn.f64 	%fd13, %fd10, %fd10, %fd12;
	ld.shared.f64 	%fd14, [%r16+16];
	sub.f64 	%fd15, %fd3, %fd14;
	fma.rn.f64 	%fd16, %fd15, %fd15, %fd13;
	sqrt.rn.f64 	%fd17, %fd16;
	div.rn.f64 	%fd18, %fd17, %fd4;
	cvt.rzi.s32.f64 	%r49, %fd18;
	mul.wide.s32 	%rd12, %r49, 8;
	add.s64 	%rd13, %rd1, %rd12;
	atom.global.add.u64 	%rd14, [%rd13], 1;
$L__BB1_40:
	add.s32 	%r50, %r15, 1;
	cvt.u64.u32 	%rd15, %r50;
	setp.le.s64 	%p6, %rd4, %rd15;
	@%p6 bra 	$L__BB1_42;
	ld.shared.f64 	%fd19, [%r16+24];
	sub.f64 	%fd20, %fd1, %fd19;
	ld.shared.v2.f64 	{%fd21, %fd22}, [%r16+32];
	sub.f64 	%fd23, %fd2, %fd21;
	mul.f64 	%fd24, %fd23, %fd23;
	fma.rn.f64 	%fd25, %fd20, %fd20, %fd24;
	sub.f64 	%fd26, %fd3, %fd22;
	fma.rn.f64 	%fd27, %fd26, %fd26, %fd25;
	sqrt.rn.f64 	%fd28, %fd27;
	div.rn.f64 	%fd29, %fd28, %fd4;
	cvt.rzi.s32.f64 	%r51, %fd29;
	mul.wide.s32 	%rd16, %r51, 8;
	add.s64 	%rd17, %rd1, %rd16;
	atom.global.add.u64 	%rd18, [%rd17], 1;
$L__BB1_42:
	add.s32 	%r52, %r15, 2;
	cvt.u64.u32 	%rd19, %r52;
	setp.le.s64 	%p7, %rd4, %rd19;
	@%p7 bra 	$L__BB1_44;
	ld.shared.v2.f64 	{%fd30, %fd31}, [%r16+48];
	sub.f64 	%fd32, %fd1, %fd30;
	sub.f64 	%fd33, %fd2, %fd31;
	mul.f64 	%fd34, %fd33, %fd33;
	fma.rn.f64 	%fd35, %fd32, %fd32, %fd34;
	ld.shared.f64 	%fd36, [%r16+64];
	sub.f64 	%fd37, %fd3, %fd36;
	fma.rn.f64 	%fd38, %fd37, %fd37, %fd35;
	sqrt.rn.f64 	%fd39, %fd38;
	div.rn.f64 	%fd40, %fd39, %fd4;
	cvt.rzi.s32.f64 	%r53, %fd40;
	mul.wide.s32 	%rd20, %r53, 8;
	add.s64 	%rd21, %rd1, %rd20;
	atom.global.add.u64 	%rd22, [%rd21], 1;
$L__BB1_44:
	add.s32 	%r54, %r15, 3;
	cvt.u64.u32 	%rd23, %r54;
	setp.le.s64 	%p8, %rd4, %rd23;
	@%p8 bra 	$L__BB1_46;
	ld.shared.f64 	%fd41, [%r16+72];
	sub.f64 	%fd42, %fd1, %fd41;
	ld.shared.v2.f64 	{%fd43, %fd44}, [%r16+80];
	sub.f64 	%fd45, %fd2, %fd43;
	mul.f64 	%fd46, %fd45, %fd45;
	fma.rn.f64 	%fd47, %fd42, %fd42, %fd46;
	sub.f64 	%fd48, %fd3, %fd44;
	fma.rn.f64 	%fd49, %fd48, %fd48, %fd47;
	sqrt.rn.f64 	%fd50, %fd49;
	div.rn.f64 	%fd51, %fd50, %fd4;
	cvt.rzi.s32.f64 	%r55, %fd51;
	mul.wide.s32 	%rd24, %r55, 8;
	add.s64 	%rd25, %rd1, %rd24;
	atom.global.add.u64 	%rd26, [%rd25], 1;
$L__BB1_46:
	add.s32 	%r94, %r94, 4;
	and.b32  	%r92, %r1, 2044;
	setp.eq.s32 	%p9, %r94, %r92;
	@%p9 bra 	$L__BB1_25;
	bra.uni 	$L__BB1_38;

}
	// .globl	_Z19PDH2D_basline_algo3P10hist_entryP8atomdescxdii
.visible .entry _Z19PDH2D_basline_algo3P10hist_entryP8atomdescxdii(
	.param .u64 .ptr .align 1 _Z19PDH2D_basline_algo3P10hist_entryP8atomdescxdii_param_0,
	.param .u64 .ptr .align 1 _Z19PDH2D_basline_algo3P10hist_entryP8atomdescxdii_param_1,
	.param .u64 _Z19PDH2D_basline_algo3P10hist_entryP8atomdescxdii_param_2,
	.param .f64 _Z19PDH2D_basline_algo3P10hist_entryP8atomdescxdii_param_3,
	.param .u32 _Z19PDH2D_basline_algo3P10hist_entryP8atomdescxdii_param_4,
	.param .u32 _Z19PDH2D_basline_algo3P10hist_entryP8atomdescxdii_param_5
)
{
	.reg .pred 	%p<47>;
	.reg .b32 	%r<217>;
	.reg .b64 	%rd<67>;
	.reg .b64 	%fd<162>;
	// demoted variable
	.shared .align 8 .b8 _ZZ19PDH2D_basline_algo3P10hist_entryP8atomdescxdiiE14sharedAtomList[6144];
	ld.param.u64 	%rd8, [_Z19PDH2D_basline_algo3P10hist_entryP8atomdescxdii_param_0];
	ld.param.u64 	%rd9, [_Z19PDH2D_basline_algo3P10hist_entryP8atomdescxdii_param_1];
	ld.param.u64 	%rd7, [_Z19PDH2D_basline_algo3P10hist_entryP8atomdescxdii_param_2];
	ld.param.f64 	%fd4, [_Z19PDH2D_basline_algo3P10hist_entryP8atomdescxdii_param_3];
	ld.param.u32 	%r61, [_Z19PDH2D_basline_algo3P10hist_entryP8atomdescxdii_param_4];
	ld.param.u32 	%r62, [_Z19PDH2D_basline_algo3P10hist_entryP8atomdescxdii_param_5];
	cvta.to.global.u64 	%rd1, %rd8;
	cvta.to.global.u64 	%rd2, %rd9;
	mov.u32 	%r1, %ctaid.x;
	mov.u32 	%r2, %ntid.x;
	mov.u32 	%r216, %tid.x;
	mul.lo.s32 	%r4, %r1, %r2;
	add.s32 	%r5, %r4, %r216;
	setp.ge.s32 	%p1, %r216, %r62;
	@%p1 bra 	$L__BB2_7;
	add.s32 	%r63, %r216, %r2;
	max.u32 	%r64, %r62, %r63;
	setp.lt.u32 	%p2, %r63, %r62;
	selp.u32 	%r65, 1, 0, %p2;
	add.s32 	%r66, %r63, %r65;
	sub.s32 	%r67, %r64, %r66;
	div.u32 	%r68, %r67, %r2;
	add.s32 	%r6, %r68, %r65;
	and.b32  	%r69, %r6, 3;
	setp.eq.s32 	%p3, %r69, 3;
	mov.u32 	%r201, %r216;
	@%p3 bra 	$L__BB2_4;
	add.s32 	%r71, %r6, 1;
	and.b32  	%r7, %r71, 3;
	mov.b32 	%r200, 0;
	mov.u32 	%r201, %r216;
$L__BB2_3:
	.pragma "nounroll";
	shl.b32 	%r72, %r201, 3;
	mov.u32 	%r73, sharedHistogram;
	add.s32 	%r74, %r73, %r72;
	mov.b64 	%rd10, 0;
	st.shared.u64 	[%r74], %rd10;
	add.s32 	%r201, %r201, %r2;
	add.s32 	%r200, %r200, 1;
	setp.ne.s32 	%p4, %r200, %r7;
	@%p4 bra 	$L__BB2_3;
$L__BB2_4:
	setp.lt.u32 	%p5, %r6, 3;
	@%p5 bra 	$L__BB2_7;
	mov.u32 	%r76, sharedHistogram;
	shl.b32 	%r78, %r2, 3;
	shl.b32 	%r82, %r2, 2;
$L__BB2_6:
	shl.b32 	%r75, %r201, 3;
	add.s32 	%r77, %r76, %r75;
	mov.b64 	%rd11, 0;
	st.shared.u64 	[%r77], %rd11;
	add.s32 	%r79, %r77, %r78;
	st.shared.u64 	[%r79], %rd11;
	add.s32 	%r80, %r79, %r78;
	st.shared.u64 	[%r80], %rd11;
	add.s32 	%r81, %r80, %r78;
	st.shared.u64 	[%r81], %rd11;
	add.s32 	%r201, %r82, %r201;
	setp.lt.s32 	%p6, %r201, %r62;
	@%p6 bra 	$L__BB2_6;
$L__BB2_7:
	cvt.s64.s32 	%rd12, %r5;
	mul.wide.s32 	%rd13, %r5, 24;
	add.s64 	%rd14, %rd2, %rd13;
	ld.global.f64 	%fd1, [%rd14];
	ld.global.f64 	%fd2, [%rd14+8];
	ld.global.f64 	%fd3, [%rd14+16];
	bar.sync 	0;
	setp.le.s64 	%p7, %rd7, %rd12;
	add.s32 	%r203, %r1, 1;
	setp.ge.s32 	%p8, %r203, %r61;
	or.pred  	%p9, %p7, %p8;
	@%p9 bra 	$L__BB2_32;
	mov.u32 	%r85, _ZZ19PDH2D_basline_algo3P10hist_entryP8atomdescxdiiE14sharedAtomList;
	mad.lo.s32 	%r86, %r216, 24, %r85;
$L__BB2_9:
	mul.lo.s32 	%r17, %r203, %r2;
	add.s32 	%r84, %r17, %r216;
	mul.wide.u32 	%rd15, %r84, 24;
	add.s64 	%rd16, %rd2, %rd15;
	ld.global.f64 	%fd5, [%rd16];
	ld.global.f64 	%fd6, [%rd16+8];
	ld.global.f64 	%fd7, [%rd16+16];
	st.shared.f64 	[%r86], %fd5;
	st.shared.f64 	[%r86+8], %fd6;
	st.shared.f64 	[%r86+16], %fd7;
	bar.sync 	0;
	cvt.u64.u32 	%rd17, %r17;
	setp.le.s64 	%p10, %rd7, %rd17;
	@%p10 bra 	$L__BB2_31;
	setp.lt.u32 	%p11, %r2, 4;
	mov.b32 	%r206, 0;
	@%p11 bra 	$L__BB2_21;
	mov.b32 	%r204, 0;
$L__BB2_12:
	.pragma "nounroll";
	add.s32 	%r19, %r204, %r17;
	cvt.u64.u32 	%rd18, %r19;
	setp.le.s64 	%p12, %rd7, %rd18;
	mov.u32 	%r89, _ZZ19PDH2D_basline_algo3P10hist_entryP8atomdescxdiiE14sharedAtomList;
	mad.lo.s32 	%r20, %r204, 24, %r89;
	@%p12 bra 	$L__BB2_14;
	ld.shared.f64 	%fd8, [%r20];
	ld.shared.f64 	%fd9, [%r20+8];
	ld.shared.f64 	%fd10, [%r20+16];
	sub.f64 	%fd11, %fd1, %fd8;
	sub.f64 	%fd12, %fd2, %fd9;
	mul.f64 	%fd13, %fd12, %fd12;
	fma.rn.f64 	%fd14, %fd11, %fd11, %fd13;
	sub.f64 	%fd15, %fd3, %fd10;
	fma.rn.f64 	%fd16, %fd15, %fd15, %fd14;
	sqrt.rn.f64 	%fd17, %fd16;
	div.rn.f64 	%fd18, %fd17, %fd4;
	cvt.rzi.s32.f64 	%r90, %fd18;
	shl.b32 	%r91, %r90, 3;
	mov.u32 	%r92, sharedHistogram;
	add.s32 	%r93, %r92, %r91;
	atom.shared.add.u64 	%rd19, [%r93], 1;
$L__BB2_14:
	add.s32 	%r94, %r19, 1;
	cvt.u64.u32 	%rd20, %r94;
	setp.le.s64 	%p13, %rd7, %rd20;
	@%p13 bra 	$L__BB2_16;
	ld.shared.f64 	%fd19, [%r20+24];
	ld.shared.f64 	%fd20, [%r20+32];
	ld.shared.f64 	%fd21, [%r20+40];
	sub.f64 	%fd22, %fd1, %fd19;
	sub.f64 	%fd23, %fd2, %fd20;
	mul.f64 	%fd24, %fd23, %fd23;
	fma.rn.f64 	%fd25, %fd22, %fd22, %fd24;
	sub.f64 	%fd26, %fd3, %fd21;
	fma.rn.f64 	%fd27, %fd26, %fd26, %fd25;
	sqrt.rn.f64 	%fd28, %fd27;
	div.rn.f64 	%fd29, %fd28, %fd4;
	cvt.rzi.s32.f64 	%r95, %fd29;
	shl.b32 	%r96, %r95, 3;
	mov.u32 	%r97, sharedHistogram;
	add.s32 	%r98, %r97, %r96;
	atom.shared.add.u64 	%rd21, [%r98], 1;
$L__BB2_16:
	add.s32 	%r99, %r19, 2;
	cvt.u64.u32 	%rd22, %r99;
	setp.le.s64 	%p14, %rd7, %rd22;
	@%p14 bra 	$L__BB2_18;
	ld.shared.f64 	%fd30, [%r20+48];
	ld.shared.f64 	%fd31, [%r20+56];
	ld.shared.f64 	%fd32, [%r20+64];
	sub.f64 	%fd33, %fd1, %fd30;
	sub.f64 	%fd34, %fd2, %fd31;
	mul.f64 	%fd35, %fd34, %fd34;
	fma.rn.f64 	%fd36, %fd33, %fd33, %fd35;
	sub.f64 	%fd37, %fd3, %fd32;
	fma.rn.f64 	%fd38, %fd37, %fd37, %fd36;
	sqrt.rn.f64 	%fd39, %fd38;
	div.rn.f64 	%fd40, %fd39, %fd4;
	cvt.rzi.s32.f64 	%r100, %fd40;
	shl.b32 	%r101, %r100, 3;
	mov.u32 	%r102, sharedHistogram;
	add.s32 	%r103, %r102, %r101;
	atom.shared.add.u64 	%rd23, [%r103], 1;
$L__BB2_18:
	add.s32 	%r104, %r19, 3;
	cvt.u64.u32 	%rd24, %r104;
	setp.le.s64 	%p15, %rd7, %rd24;
	@%p15 bra 	$L__BB2_20;
	ld.shared.f64 	%fd41, [%r20+72];
	ld.shared.f64 	%fd42, [%r20+80];
	ld.shared.f64 	%fd43, [%r20+88];
	sub.f64 	%fd44, %fd1, %fd41;
	sub.f64 	%fd45, %fd2, %fd42;
	mul.f64 	%fd46, %fd45, %fd45;
	fma.rn.f64 	%fd47, %fd44, %fd44, %fd46;
	sub.f64 	%fd48, %fd3, %fd43;
	fma.rn.f64 	%fd49, %fd48, %fd48, %fd47;
	sqrt.rn.f64 	%fd50, %fd49;
	div.rn.f64 	%fd51, %fd50, %fd4;
	cvt.rzi.s32.f64 	%r105, %fd51;
	shl.b32 	%r106, %r105, 3;
	mov.u32 	%r107, sharedHistogram;
	add.s32 	%r108, %r107, %r106;
	atom.shared.add.u64 	%rd25, [%r108], 1;
$L__BB2_20:
	add.s32 	%r204, %r204, 4;
	and.b32  	%r206, %r2, 2044;
	setp.ne.s32 	%p16, %r204, %r206;
	@%p16 bra 	$L__BB2_12;
$L__BB2_21:
	and.b32  	%r109, %r2, 3;
	setp.eq.s32 	%p17, %r109, 0;
	@%p17 bra 	$L__BB2_31;
	setp.eq.s32 	%p18, %r109, 1;
	@%p18 bra 	$L__BB2_28;
	add.s32 	%r24, %r206, %r17;
	cvt.u64.u32 	%rd26, %r24;
	setp.le.s64 	%p19, %rd7, %rd26;
	@%p19 bra 	$L__BB2_25;
	mov.u32 	%r110, _ZZ19PDH2D_basline_algo3P10hist_entryP8atomdescxdiiE14sharedAtomList;
	mad.lo.s32 	%r111, %r206, 24, %r110;
	ld.shared.f64 	%fd52, [%r111];
	ld.shared.f64 	%fd53, [%r111+8];
	ld.shared.f64 	%fd54, [%r111+16];
	sub.f64 	%fd55, %fd1, %fd52;
	sub.f64 	%fd56, %fd2, %fd53;
	mul.f64 	%fd57, %fd56, %fd56;
	fma.rn.f64 	%fd58, %fd55, %fd55, %fd57;
	sub.f64 	%fd59, %fd3, %fd54;
	fma.rn.f64 	%fd60, %fd59, %fd59, %fd58;
	sqrt.rn.f64 	%fd61, %fd60;
	div.rn.f64 	%fd62, %fd61, %fd4;
	cvt.rzi.s32.f64 	%r112, %fd62;
	shl.b32 	%r113, %r112, 3;
	mov.u32 	%r114, sharedHistogram;
	add.s32 	%r115, %r114, %r113;
	atom.shared.add.u64 	%rd27, [%r115], 1;
$L__BB2_25:
	add.s32 	%r116, %r24, 1;
	cvt.u64.u32 	%rd28, %r116;
	setp.le.s64 	%p20, %rd7, %rd28;
	@%p20 bra 	$L__BB2_27;
	mov.u32 	%r117, _ZZ19PDH2D_basline_algo3P10hist_entryP8atomdescxdiiE14sharedAtomList;
	mad.lo.s32 	%r118, %r206, 24, %r117;
	ld.shared.f64 	%fd63, [%r118+24];
	ld.shared.f64 	%fd64, [%r118+32];
	ld.shared.f64 	%fd65, [%r118+40];
	sub.f64 	%fd66, %fd1, %fd63;
	sub.f64 	%fd67, %fd2, %fd64;
	mul.f64 	%fd68, %fd67, %fd67;
	fma.rn.f64 	%fd69, %fd66, %fd66, %fd68;
	sub.f64 	%fd70, %fd3, %fd65;
	fma.rn.f64 	%fd71, %fd70, %fd70, %fd69;
	sqrt.rn.f64 	%fd72, %fd71;
	div.rn.f64 	%fd73, %fd72, %fd4;
	cvt.rzi.s32.f64 	%r119, %fd73;
	shl.b32 	%r120, %r119, 3;
	mov.u32 	%r121, sharedHistogram;
	add.s32 	%r122, %r121, %r120;
	atom.shared.add.u64 	%rd29, [%r122], 1;
$L__BB2_27:
	add.s32 	%r206, %r206, 2;
$L__BB2_28:
	and.b32  	%r123, %r2, 1;
	setp.eq.b32 	%p21, %r123, 1;
	not.pred 	%p22, %p21;
	@%p22 bra 	$L__BB2_31;
	add.s32 	%r124, %r206, %r17;
	cvt.u64.u32 	%rd30, %r124;
	setp.le.s64 	%p23, %rd7, %rd30;
	@%p23 bra 	$L__BB2_31;
	mov.u32 	%r125, _ZZ19PDH2D_basline_algo3P10hist_entryP8atomdescxdiiE14sharedAtomList;
	mad.lo.s32 	%r126, %r206, 24, %r125;
	ld.shared.f64 	%fd74, [%r126];
	ld.shared.f64 	%fd75, [%r126+8];
	ld.shared.f64 	%fd76, [%r126+16];
	sub.f64 	%fd77, %fd1, %fd74;
	sub.f64 	%fd78, %fd2, %fd75;
	mul.f64 	%fd79, %fd78, %fd78;
	fma.rn.f64 	%fd80, %fd77, %fd77, %fd79;
	sub.f64 	%fd81, %fd3, %fd76;
	fma.rn.f64 	%fd82, %fd81, %fd81, %fd80;
	sqrt.rn.f64 	%fd83, %fd82;
	div.rn.f64 	%fd84, %fd83, %fd4;
	cvt.rzi.s32.f64 	%r127, %fd84;
	shl.b32 	%r128, %r127, 3;
	mov.u32 	%r129, sharedHistogram;
	add.s32 	%r130, %r129, %r128;
	atom.shared.add.u64 	%rd31, [%r130], 1;
$L__BB2_31:
	bar.sync 	0;
	add.s32 	%r203, %r203, 1;
	setp.ne.s32 	%p24, %r203, %r61;
	@%p24 bra 	$L__BB2_9;
$L__BB2_32:
	add.s32 	%r208, %r4, %r216;
	cvt.s64.s32 	%rd32, %r208;
	setp.le.s64 	%p25, %rd7, %rd32;
	mov.u32 	%r133, _ZZ19PDH2D_basline_algo3P10hist_entryP8atomdescxdiiE14sharedAtomList;
	mad.lo.s32 	%r134, %r216, 24, %r133;
	st.shared.f64 	[%r134], %fd1;
	st.shared.f64 	[%r134+8], %fd2;
	st.shared.f64 	[%r134+16], %fd3;
	bar.sync 	0;
	add.s32 	%r212, %r216, 1;
	setp.ge.u32 	%p26, %r212, %r2;
	or.pred  	%p27, %p25, %p26;
	@%p27 bra 	$L__BB2_55;
	not.b32 	%r135, %r216;
	add.s32 	%r29, %r2, %r135;
	sub.s32 	%r136, %r2, %r216;
	add.s32 	%r137, %r136, -2;
	and.b32  	%r30, %r29, 3;
	setp.lt.u32 	%p28, %r137, 3;
	@%p28 bra 	$L__BB2_45;
	add.s32 	%r210, %r216, 2;
	and.b32  	%r138, %r29, -4;
	neg.s32 	%r209, %r138;
	add.s32 	%r207, %r134, 56;
$L__BB2_35:
	.pragma "nounroll";
	add.s32 	%r141, %r208, 1;
	cvt.u64.u32 	%rd33, %r141;
	setp.le.s64 	%p29, %rd7, %rd33;
	@%p29 bra 	$L__BB2_37;
	ld.shared.f64 	%fd85, [%r207+-32];
	ld.shared.f64 	%fd86, [%r207+-24];
	ld.shared.f64 	%fd87, [%r207+-16];
	sub.f64 	%fd88, %fd1, %fd85;
	sub.f64 	%fd89, %fd2, %fd86;
	mul.f64 	%fd90, %fd89, %fd89;
	fma.rn.f64 	%fd91, %fd88, %fd88, %fd90;
	sub.f64 	%fd92, %fd3, %fd87;
	fma.rn.f64 	%fd93, %fd92, %fd92, %fd91;
	sqrt.rn.f64 	%fd94, %fd93;
	div.rn.f64 	%fd95, %fd94, %fd4;
	cvt.rzi.s32.f64 	%r142, %fd95;
	shl.b32 	%r143, %r142, 3;
	mov.u32 	%r144, sharedHistogram;
	add.s32 	%r145, %r144, %r143;
	atom.shared.add.u64 	%rd34, [%r145], 1;
$L__BB2_37:
	add.s32 	%r146, %r208, 2;
	cvt.u64.u32 	%rd35, %r146;
	setp.le.s64 	%p30, %rd7, %rd35;
	@%p30 bra 	$L__BB2_39;
	ld.shared.f64 	%fd96, [%r207+-8];
	ld.shared.f64 	%fd97, [%r207];
	ld.shared.f64 	%fd98, [%r207+8];
	sub.f64 	%fd99, %fd1, %fd96;
	sub.f64 	%fd100, %fd2, %fd97;
	mul.f64 	%fd101, %fd100, %fd100;
	fma.rn.f64 	%fd102, %fd99, %fd99, %fd101;
	sub.f64 	%fd103, %fd3, %fd98;
	fma.rn.f64 	%fd104, %fd103, %fd103, %fd102;
	sqrt.rn.f64 	%fd105, %fd104;
	div.rn.f64 	%fd106, %fd105, %fd4;
	cvt.rzi.s32.f64 	%r147, %fd106;
	shl.b32 	%r148, %r147, 3;
	mov.u32 	%r149, sharedHistogram;
	add.s32 	%r150, %r149, %r148;
	atom.shared.add.u64 	%rd36, [%r150], 1;
$L__BB2_39:
	add.s32 	%r151, %r208, 3;
	cvt.u64.u32 	%rd37, %r151;
	setp.le.s64 	%p31, %rd7, %rd37;
	@%p31 bra 	$L__BB2_41;
	ld.shared.f64 	%fd107, [%r207+16];
	ld.shared.f64 	%fd108, [%r207+24];
	ld.shared.f64 	%fd109, [%r207+32];
	sub.f64 	%fd110, %fd1, %fd107;
	sub.f64 	%fd111, %fd2, %fd108;
	mul.f64 	%fd112, %fd111, %fd111;
	fma.rn.f64 	%fd113, %fd110, %fd110, %fd112;
	sub.f64 	%fd114, %fd3, %fd109;
	fma.rn.f64 	%fd115, %fd114, %fd114, %fd113;
	sqrt.rn.f64 	%fd116, %fd115;
	div.rn.f64 	%fd117, %fd116, %fd4;
	cvt.rzi.s32.f64 	%r152, %fd117;
	shl.b32 	%r153, %r152, 3;
	mov.u32 	%r154, sharedHistogram;
	add.s32 	%r155, %r154, %r153;
	atom.shared.add.u64 	%rd38, [%r155], 1;
$L__BB2_41:
	add.s32 	%r208, %r208, 4;
	cvt.u64.u32 	%rd39, %r208;
	setp.le.s64 	%p32, %rd7, %rd39;
	@%p32 bra 	$L__BB2_43;
	ld.shared.f64 	%fd118, [%r207+40];
	ld.shared.f64 	%fd119, [%r207+48];
	ld.shared.f64 	%fd120, [%r207+56];
	sub.f64 	%fd121, %fd1, %fd118;
	sub.f64 	%fd122, %fd2, %fd119;
	mul.f64 	%fd123, %fd122, %fd122;
	fma.rn.f64 	%fd124, %fd121, %fd121, %fd123;
	sub.f64 	%fd125, %fd3, %fd120;
	fma.rn.f64 	%fd126, %fd125, %fd125, %fd124;
	sqrt.rn.f64 	%fd127, %fd126;
	div.rn.f64 	%fd128, %fd127, %fd4;
	cvt.rzi.s32.f64 	%r156, %fd128;
	shl.b32 	%r157, %r156, 3;
	mov.u32 	%r158, sharedHistogram;
	add.s32 	%r159, %r158, %r157;
	atom.shared.add.u64 	%rd40, [%r159], 1;
$L__BB2_43:
	add.s32 	%r210, %r210, 4;
	add.s32 	%r209, %r209, 4;
	add.s32 	%r207, %r207, 96;
	setp.ne.s32 	%p33, %r209, 0;
	@%p33 bra 	$L__BB2_35;
	add.s32 	%r212, %r210, -1;
$L__BB2_45:
	setp.eq.s32 	%p34, %r30, 0;
	@%p34 bra 	$L__BB2_55;
	setp.eq.s32 	%p35, %r30, 1;
	@%p35 bra 	$L__BB2_52;
	add.s32 	%r45, %r212, %r4;
	cvt.u64.u32 	%rd41, %r45;
	setp.le.s64 	%p36, %rd7, %rd41;
	mad.lo.s32 	%r46, %r212, 24, %r133;
	@%p36 bra 	$L__BB2_49;
	ld.shared.f64 	%fd129, [%r46];
	ld.shared.f64 	%fd130, [%r46+8];
	ld.shared.f64 	%fd131, [%r46+16];
	sub.f64 	%fd132, %fd1, %fd129;
	sub.f64 	%fd133, %fd2, %fd130;
	mul.f64 	%fd134, %fd133, %fd133;
	fma.rn.f64 	%fd135, %fd132, %fd132, %fd134;
	sub.f64 	%fd136, %fd3, %fd131;
	fma.rn.f64 	%fd137, %fd136, %fd136, %fd135;
	sqrt.rn.f64 	%fd138, %fd137;
	div.rn.f64 	%fd139, %fd138, %fd4;
	cvt.rzi.s32.f64 	%r161, %fd139;
	shl.b32 	%r162, %r161, 3;
	mov.u32 	%r163, sharedHistogram;
	add.s32 	%r164, %r163, %r162;
	atom.shared.add.u64 	%rd42, [%r164], 1;
$L__BB2_49:
	add.s32 	%r165, %r45, 1;
	cvt.u64.u32 	%rd43, %r165;
	setp.le.s64 	%p37, %rd7, %rd43;
	@%p37 bra 	$L__BB2_51;
	ld.shared.f64 	%fd140, [%r46+24];
	ld.shared.f64 	%fd141, [%r46+32];
	ld.shared.f64 	%fd142, [%r46+40];
	sub.f64 	%fd143, %fd1, %fd140;
	sub.f64 	%fd144, %fd2, %fd141;
	mul.f64 	%fd145, %fd144, %fd144;
	fma.rn.f64 	%fd146, %fd143, %fd143, %fd145;
	sub.f64 	%fd147, %fd3, %fd142;
	fma.rn.f64 	%fd148, %fd147, %fd147, %fd146;
	sqrt.rn.f64 	%fd149, %fd148;
	div.rn.f64 	%fd150, %fd149, %fd4;
	cvt.rzi.s32.f64 	%r166, %fd150;
	shl.b32 	%r167, %r166, 3;
	mov.u32 	%r168, sharedHistogram;
	add.s32 	%r169, %r168, %r167;
	atom.shared.add.u64 	%rd44, [%r169], 1;
$L__BB2_51:
	add.s32 	%r212, %r212, 2;
$L__BB2_52:
	and.b32  	%r170, %r29, 1;
	setp.eq.b32 	%p38, %r170, 1;
	not.pred 	%p39, %p38;
	@%p39 bra 	$L__BB2_55;
	add.s32 	%r171, %r212, %r4;
	cvt.u64.u32 	%rd45, %r171;
	setp.le.s64 	%p40, %rd7, %rd45;
	@%p40 bra 	$L__BB2_55;
	mad.lo.s32 	%r173, %r212, 24, %r133;
	ld.shared.f64 	%fd151, [%r173];
	ld.shared.f64 	%fd152, [%r173+8];
	ld.shared.f64 	%fd153, [%r173+16];
	sub.f64 	%fd154, %fd1, %fd151;
	sub.f64 	%fd155, %fd2, %fd152;
	mul.f64 	%fd156, %fd155, %fd155;
	fma.rn.f64 	%fd157, %fd154, %fd154, %fd156;
	sub.f64 	%fd158, %fd3, %fd153;
	fma.rn.f64 	%fd159, %fd158, %fd158, %fd157;
	sqrt.rn.f64 	%fd160, %fd159;
	div.rn.f64 	%fd161, %fd160, %fd4;
	cvt.rzi.s32.f64 	%r174, %fd161;
	shl.b32 	%r175, %r174, 3;
	mov.u32 	%r176, sharedHistogram;
	add.s32 	%r177, %r176, %r175;
	atom.shared.add.u64 	%rd46, [%r177], 1;
$L__BB2_55:
	setp.ge.s32 	%p41, %r216, %r62;
	bar.sync 	0;
	@%p41 bra 	$L__BB2_62;
	add.s32 	%r178, %r216, %r2;
	max.s32 	%r179, %r62, %r178;
	setp.lt.s32 	%p42, %r178, %r62;
	selp.u32 	%r180, 1, 0, %p42;
	add.s32 	%r181, %r178, %r180;
	sub.s32 	%r182, %r179, %r181;
	div.u32 	%r183, %r182, %r2;
	add.s32 	%r49, %r183, %r180;
	and.b32  	%r184, %r49, 3;
	setp.eq.s32 	%p43, %r184, 3;
	@%p43 bra 	$L__BB2_59;
	add.s32 	%r185, %r49, 1;
	and.b32  	%r186, %r185, 3;
	shl.b32 	%r187, %r216, 3;
	mov.u32 	%r188, sharedHistogram;
	add.s32 	%r214, %r188, %r187;
	shl.b32 	%r51, %r2, 3;
	mul.wide.u32 	%rd47, %r216, 8;
	add.s64 	%rd66, %rd1, %rd47;
	mul.wide.u32 	%rd4, %r2, 8;
	neg.s32 	%r213, %r186;
	mad.lo.s32 	%r216, %r2, %r186, %r216;
$L__BB2_58:
	.pragma "nounroll";
	ld.shared.u64 	%rd48, [%r214];
	atom.global.add.u64 	%rd49, [%rd66], %rd48;
	add.s32 	%r214, %r214, %r51;
	add.s64 	%rd66, %rd66, %rd4;
	add.s32 	%r213, %r213, 1;
	setp.ne.s32 	%p44, %r213, 0;
	@%p44 bra 	$L__BB2_58;
$L__BB2_59:
	setp.lt.u32 	%p45, %r49, 3;
	@%p45 bra 	$L__BB2_62;
	mov.u32 	%r190, sharedHistogram;
	shl.b32 	%r193, %r2, 3;
$L__BB2_61:
	mul.wide.u32 	%rd50, %r216, 8;
	add.s64 	%rd51, %rd1, %rd50;
	shl.b32 	%r189, %r216, 3;
	add.s32 	%r191, %r190, %r189;
	ld.shared.u64 	%rd52, [%r191];
	atom.global.add.u64 	%rd53, [%rd51], %rd52;
	add.s32 	%r192, %r216, %r2;
	mul.wide.u32 	%rd54, %r192, 8;
	add.s64 	%rd55, %rd1, %rd54;
	add.s32 	%r194, %r191, %r193;
	ld.shared.u64 	%rd56, [%r194];
	atom.global.add.u64 	%rd57, [%rd55], %rd56;
	add.s32 	%r195, %r192, %r2;
	mul.wide.u32 	%rd58, %r195, 8;
	add.s64 	%rd59, %rd1, %rd58;
	add.s32 	%r196, %r194, %r193;
	ld.shared.u64 	%rd60, [%r196];
	atom.global.add.u64 	%rd61, [%rd59], %rd60;
	add.s32 	%r197, %r195, %r2;
	mul.wide.u32 	%rd62, %r197, 8;
	add.s64 	%rd63, %rd1, %rd62;
	add.s32 	%r198, %r196, %r193;
	ld.shared.u64 	%rd64, [%r198];
	atom.global.add.u64 	%rd65, [%rd63], %rd64;
	add.s32 	%r216, %r197, %r2;
	setp.lt.s32 	%p46, %r216, %r62;
	@%p46 bra 	$L__BB2_61;
$L__BB2_62:
	ret;

}
.func  (.param .b64 func_retval0) __internal_accurate_pow(
	.param .b64 __internal_accurate_pow_param_0
)
{
	.reg .pred 	%p<8>;
	.reg .b32 	%r<49>;
	.reg .b32 	%f<3>;
	.reg .b64 	%fd<109>;

	ld.param.f64 	%fd10, [__internal_accurate_pow_param_0];
	{
	.reg .b32 %temp; 
	mov.b64 	{%temp, %r46}, %fd10;
	}
	{
	.reg .b32 %temp; 
	mov.b64 	{%r45, %temp}, %fd10;
	}
	shr.u32 	%r47, %r46, 20;
	setp.gt.u32 	%p1, %r46, 1048575;
	@%p1 bra 	$L__BB3_2;
	mul.f64 	%fd11, %fd10, 0d4350000000000000;
	{
	.reg .b32 %temp; 
	mov.b64 	{%temp, %r46}, %fd11;
	}
	{
	.reg .b32 %temp; 
	mov.b64 	{%r45, %temp}, %fd11;
	}
	shr.u32 	%r16, %r46, 20;
	add.s32 	%r47, %r16, -54;
$L__BB3_2:
	add.s32 	%r48, %r47, -1023;
	and.b32  	%r17, %r46, -2146435073;
	or.b32  	%r18, %r17, 1072693248;
	mov.b64 	%fd107, {%r45, %r18};
	setp.lt.u32 	%p2, %r18, 1073127583;
	@%p2 bra 	$L__BB3_4;
	{
	.reg .b32 %temp; 
	mov.b64 	{%r19, %temp}, %fd107;
	}
	{
	.reg .b32 %temp; 
	mov.b64 	{%temp, %r20}, %fd107;
	}
	add.s32 	%r21, %r20, -1048576;
	mov.b64 	%fd107, {%r19, %r21};
	add.s32 	%r48, %r47, -1022;
$L__BB3_4:
	add.f64 	%fd12, %fd107, 0dBFF0000000000000;
	add.f64 	%fd13, %fd107, 0d3FF0000000000000;
	rcp.approx.ftz.f64 	%fd14, %fd13;
	neg.f64 	%fd15, %fd13;
	fma.rn.f64 	%fd16, %fd15, %fd14, 0d3FF0000000000000;
	fma.rn.f64 	%fd17, %fd16, %fd16, %fd16;
	fma.rn.f64 	%fd18, %fd17, %fd14, %fd14;
	mul.f64 	%fd19, %fd12, %fd18;
	fma.rn.f64 	%fd20, %fd12, %fd18, %fd19;
	mul.f64 	%fd21, %fd20, %fd20;
	fma.rn.f64 	%fd22, %fd21, 0d3EB0F5FF7D2CAFE2, 0d3ED0F5D241AD3B5A;
	fma.rn.f64 	%fd23, %fd22, %fd21, 0d3EF3B20A75488A3F;
	fma.rn.f64 	%fd24, %fd23, %fd21, 0d3F1745CDE4FAECD5;
	fma.rn.f64 	%fd25, %fd24, %fd21, 0d3F3C71C7258A578B;
	fma.rn.f64 	%fd26, %fd25, %fd21, 0d3F6249249242B910;
	fma.rn.f64 	%fd27, %fd26, %fd21, 0d3F89999999999DFB;
	sub.f64 	%fd28, %fd12, %fd20;
	add.f64 	%fd29, %fd28, %fd28;
	neg.f64 	%fd30, %fd20;
	fma.rn.f64 	%fd31, %fd30, %fd12, %fd29;
	mul.f64 	%fd32, %fd18, %fd31;
	fma.rn.f64 	%fd33, %fd21, %fd27, 0d3FB5555555555555;
	mov.f64 	%fd34, 0d3FB5555555555555;
	sub.f64 	%fd35, %fd34, %fd33;
	fma.rn.f64 	%fd36, %fd21, %fd27, %fd35;
	add.f64 	%fd37, %fd36, 0dBC46A4CB00B9E7B0;
	add.f64 	%fd38, %fd33, %fd37;
	sub.f64 	%fd39, %fd33, %fd38;
	add.f64 	%fd40, %fd37, %fd39;
	mul.rn.f64 	%fd41, %fd20, %fd20;
	neg.f64 	%fd42, %fd41;
	fma.rn.f64 	%fd43, %fd20, %fd20, %fd42;
	{
	.reg .b32 %temp; 
	mov.b64 	{%r22, %temp}, %fd32;
	}
	{
	.reg .b32 %temp; 
	mov.b64 	{%temp, %r23}, %fd32;
	}
	add.s32 	%r24, %r23, 1048576;
	mov.b64 	%fd44, {%r22, %r24};
	fma.rn.f64 	%fd45, %fd20, %fd44, %fd43;
	mul.rn.f64 	%fd46, %fd41, %fd20;
	neg.f64 	%fd47, %fd46;
	fma.rn.f64 	%fd48, %fd41, %fd20, %fd47;
	fma.rn.f64 	%fd49, %fd41, %fd32, %fd48;
	fma.rn.f64 	%fd50, %fd45, %fd20, %fd49;
	mul.rn.f64 	%fd51, %fd38, %fd46;
	neg.f64 	%fd52, %fd51;
	fma.rn.f64 	%fd53, %fd38, %fd46, %fd52;
	fma.rn.f64 	%fd54, %fd38, %fd50, %fd53;
	fma.rn.f64 	%fd55, %fd40, %fd46, %fd54;
	add.f64 	%fd56, %fd51, %fd55;
	sub.f64 	%fd57, %fd51, %fd56;
	add.f64 	%fd58, %fd55, %fd57;
	add.f64 	%fd59, %fd20, %fd56;
	sub.f64 	%fd60, %fd20, %fd59;
	add.f64 	%fd61, %fd56, %fd60;
	add.f64 	%fd62, %fd58, %fd61;
	add.f64 	%fd63, %fd32, %fd62;
	add.f64 	%fd64, %fd59, %fd63;
	sub.f64 	%fd65, %fd59, %fd64;
	add.f64 	%fd66, %fd63, %fd65;
	xor.b32  	%r25, %r48, -2147483648;
	mov.b32 	%r26, 1127219200;
	mov.b64 	%fd67, {%r25, %r26};
	mov.b32 	%r27, -2147483648;
	mov.b64 	%fd68, {%r27, %r26};
	sub.f64 	%fd69, %fd67, %fd68;
	fma.rn.f64 	%fd70, %fd69, 0d3FE62E42FEFA39EF, %fd64;
	fma.rn.f64 	%fd71, %fd69, 0dBFE62E42FEFA39EF, %fd70;
	sub.f64 	%fd72, %fd71, %fd64;
	sub.f64 	%fd73, %fd66, %fd72;
	fma.rn.f64 	%fd74, %fd69, 0d3C7ABC9E3B39803F, %fd73;
	add.f64 	%fd75, %fd70, %fd74;
	sub.f64 	%fd76, %fd70, %fd75;
	add.f64 	%fd77, %fd74, %fd76;
	mov.f64 	%fd78, 0d4000000000000000;
	{
	.reg .b32 %temp; 
	mov.b64 	{%temp, %r28}, %fd78;
	}
	{
	.reg .b32 %temp; 
	mov.b64 	{%r29, %temp}, %fd78;
	}
	shl.b32 	%r30, %r28, 1;
	setp.gt.u32 	%p3, %r30, -33554433;
	and.b32  	%r31, %r28, -15728641;
	selp.b32 	%r32, %r31, %r28, %p3;
	mov.b64 	%fd79, {%r29, %r32};
	mul.rn.f64 	%fd80, %fd75, %fd79;
	neg.f64 	%fd81, %fd80;
	fma.rn.f64 	%fd82, %fd75, %fd79, %fd81;
	fma.rn.f64 	%fd83, %fd77, %fd79, %fd82;
	add.f64 	%fd4, %fd80, %fd83;
	sub.f64 	%fd84, %fd80, %fd4;
	add.f64 	%fd5, %fd83, %fd84;
	fma.rn.f64 	%fd85, %fd4, 0d3FF71547652B82FE, 0d4338000000000000;
	{
	.reg .b32 %temp; 
	mov.b64 	{%r13, %temp}, %fd85;
	}
	mov.f64 	%fd86, 0dC338000000000000;
	add.rn.f64 	%fd87, %fd85, %fd86;
	fma.rn.f64 	%fd88, %fd87, 0dBFE62E42FEFA39EF, %fd4;
	fma.rn.f64 	%fd89, %fd87, 0dBC7ABC9E3B39803F, %fd88;
	fma.rn.f64 	%fd90, %fd89, 0d3E5ADE1569CE2BDF, 0d3E928AF3FCA213EA;
	fma.rn.f64 	%fd91, %fd90, %fd89, 0d3EC71DEE62401315;
	fma.rn.f64 	%fd92, %fd91, %fd89, 0d3EFA01997C89EB71;
	fma.rn.f64 	%fd93, %fd92, %fd89, 0d3F2A01A014761F65;
	fma.rn.f64 	%fd94, %fd93, %fd89, 0d3F56C16C1852B7AF;
	fma.rn.f64 	%fd95, %fd94, %fd89, 0d3F81111111122322;
	fma.rn.f64 	%fd96, %fd95, %fd89, 0d3FA55555555502A1;
	fma.rn.f64 	%fd97, %fd96, %fd89, 0d3FC5555555555511;
	fma.rn.f64 	%fd98, %fd97, %fd89, 0d3FE000000000000B;
	fma.rn.f64 	%fd99, %fd98, %fd89, 0d3FF0000000000000;
	fma.rn.f64 	%fd100, %fd99, %fd89, 0d3FF0000000000000;
	{
	.reg .b32 %temp; 
	mov.b64 	{%r14, %temp}, %fd100;
	}
	{
	.reg .b32 %temp; 
	mov.b64 	{%temp, %r15}, %fd100;
	}
	shl.b32 	%r33, %r13, 20;
	add.s32 	%r34, %r33, %r15;
	mov.b64 	%fd108, {%r14, %r34};
	{
	.reg .b32 %temp; 
	mov.b64 	{%temp, %r35}, %fd4;
	}
	mov.b32 	%f2, %r35;
	abs.f32 	%f1, %f2;
	setp.lt.f32 	%p4, %f1, 0f4086232B;
	@%p4 bra 	$L__BB3_7;
	setp.lt.f64 	%p5, %fd4, 0d0000000000000000;
	add.f64 	%fd101, %fd4, 0d7FF0000000000000;
	selp.f64 	%fd108, 0d0000000000000000, %fd101, %p5;
	setp.geu.f32 	%p6, %f1, 0f40874800;
	@%p6 bra 	$L__BB3_7;
	shr.u32 	%r36, %r13, 31;
	add.s32 	%r37, %r13, %r36;
	shr.s32 	%r38, %r37, 1;
	shl.b32 	%r39, %r38, 20;
	add.s32 	%r40, %r15, %r39;
	mov.b64 	%fd102, {%r14, %r40};
	sub.s32 	%r41, %r13, %r38;
	shl.b32 	%r42, %r41, 20;
	add.s32 	%r43, %r42, 1072693248;
	mov.b32 	%r44, 0;
	mov.b64 	%fd103, {%r44, %r43};
	mul.f64 	%fd108, %fd103, %fd102;
$L__BB3_7:
	abs.f64 	%fd104, %fd108;
	setp.eq.f64 	%p7, %fd104, 0d7FF0000000000000;
	fma.rn.f64 	%fd105, %fd108, %fd5, %fd108;
	selp.f64 	%fd106, %fd108, %fd105, %p7;
	st.param.f64 	[func_retval0], %fd106;
	ret;

}


// ===== COMPILED SASS (sm_100) =====

	.target	sm_100

	.elftype	@"ET_EXEC"


//--------------------- .note.nv.tkinfo           --------------------------
	.section	.note.nv.tkinfo,"",@"SHT_NOTE"
	.sectionflags	@"SHF_NOTE_NV_TKINFO"
	.tkinfo
        /*0018*/ 	.word	0x00000002
        /*0030*/ 	.string	""
        /*0030*/ 	.string	"ptxas"
        /*0030*/ 	.string	"Cuda compilation tools, release 13.0, V13.0.88"
        /*0030*/ 	.string	"Build cuda_13.0.r13.0/compiler.36424714_0"
        /*0030*/ 	.string	"-arch sm_100 -m 64 "



//--------------------- .note.nv.cuinfo           --------------------------
	.section	.note.nv.cuinfo,"",@"SHT_NOTE"
	.sectionflags	@"SHF_NOTE_NV_CUINFO"
        /*0018*/ 	.short	0x0002
        /*001a*/ 	.short	0x0064
        /*001c*/ 	.short	0x0082
	.zero		2


//--------------------- .nv.info                  --------------------------
	.section	.nv.info,"",@"SHT_CUDA_INFO"
	.align	4


	//----- nvinfo : EIATTR_REGCOUNT
	.align		4
        /*0000*/ 	.byte	0x04, 0x2f
        /*0002*/ 	.short	(.L_1 - .L_0)
	.align		4
.L_0:
        /*0004*/ 	.word	index@(_Z12PDH_baselineP10hist_entryP8atomdescxi)
        /*0008*/ 	.word	0x00000028


	//----- nvinfo : EIATTR_FRAME_SIZE
	.align		4
.L_1:
        /*000c*/ 	.byte	0x04, 0x11
        /*000e*/ 	.short	(.L_3 - .L_2)
	.align		4
.L_2:
        /*0010*/ 	.word	index@($_Z12PDH_baselineP10hist_entryP8atomdescxi$__internal_accurate_pow)
        /*0014*/ 	.word	0x00000000


	//----- nvinfo : EIATTR_FRAME_SIZE
	.align		4
.L_3:
        /*0018*/ 	.byte	0x04, 0x11
        /*001a*/ 	.short	(.L_5 - .L_4)
	.align		4
.L_4:
        /*001c*/ 	.word	index@($__internal_5_$__cuda_sm20_dsqrt_rn_f64_mediumpath_v1)
        /*0020*/ 	.word	0x00000000


	//----- nvinfo : EIATTR_FRAME_SIZE
	.align		4
.L_5:
        /*0024*/ 	.byte	0x04, 0x11
        /*0026*/ 	.short	(.L_7 - .L_6)
	.align		4
.L_6:
        /*0028*/ 	.word	index@($__internal_4_$__cuda_sm20_div_rn_f64_full)
        /*002c*/ 	.word	0x00000000


	//----- nvinfo : EIATTR_FRAME_SIZE
	.align		4
.L_7:
        /*0030*/ 	.byte	0x04, 0x11
        /*0032*/ 	.short	(.L_9 - .L_8)
	.align		4
.L_8:
        /*0034*/ 	.word	index@(_Z12PDH_baselineP10hist_entryP8atomdescxi)
        /*0038*/ 	.word	0x00000000


	//----- nvinfo : EIATTR_REGCOUNT
	.align		4
.L_9:
        /*003c*/ 	.byte	0x04, 0x2f
        /*003e*/ 	.short	(.L_11 - .L_10)
	.align		4
.L_10:
        /*0040*/ 	.word	index@(_Z19PDH2D_basline_algo2P10hist_entryP8atomdescxdi)
        /*0044*/ 	.word	0x00000028


	//----- nvinfo : EIATTR_FRAME_SIZE
	.align		4
.L_11:
        /*0048*/ 	.byte	0x04, 0x11
        /*004a*/ 	.short	(.L_13 - .L_12)
	.align		4
.L_12:
        /*004c*/ 	.word	index@($__internal_3_$__cuda_sm20_dsqrt_rn_f64_mediumpath_v1)
        /*0050*/ 	.word	0x00000000


	//----- nvinfo : EIATTR_FRAME_SIZE
	.align		4
.L_13:
        /*0054*/ 	.byte	0x04, 0x11
        /*0056*/ 	.short	(.L_15 - .L_14)
	.align		4
.L_14:
        /*0058*/ 	.word	index@($__internal_2_$__cuda_sm20_div_rn_f64_full)
        /*005c*/ 	.word	0x00000000


	//----- nvinfo : EIATTR_FRAME_SIZE
	.align		4
.L_15:
        /*0060*/ 	.byte	0x04, 0x11
        /*0062*/ 	.short	(.L_17 - .L_16)
	.align		4
.L_16:
        /*0064*/ 	.word	index@(_Z19PDH2D_basline_algo2P10hist_entryP8atomdescxdi)
        /*0068*/ 	.word	0x00000000


	//----- nvinfo : EIATTR_REGCOUNT
	.align		4
.L_17:
        /*006c*/ 	.byte	0x04, 0x2f
        /*006e*/ 	.short	(.L_19 - .L_18)
	.align		4
.L_18:
        /*0070*/ 	.word	index@(_Z19PDH2D_basline_algo3P10hist_entryP8atomdescxdii)
        /*0074*/ 	.word	0x00000028


	//----- nvinfo : EIATTR_FRAME_SIZE
	.align		4
.L_19:
        /*0078*/ 	.byte	0x04, 0x11
        /*007a*/ 	.short	(.L_21 - .L_20)
	.align		4
.L_20:
        /*007c*/ 	.word	index@($__internal_1_$__cuda_sm20_dsqrt_rn_f64_mediumpath_v1)
        /*0080*/ 	.word	0x00000000


	//----- nvinfo : EIATTR_FRAME_SIZE
	.align		4
.L_21:
        /*0084*/ 	.byte	0x04, 0x11
        /*0086*/ 	.short	(.L_23 - .L_22)
	.align		4
.L_22:
        /*0088*/ 	.word	index@($__internal_0_$__cuda_sm20_div_rn_f64_full)
        /*008c*/ 	.word	0x00000000


	//----- nvinfo : EIATTR_FRAME_SIZE
	.align		4
.L_23:
        /*0090*/ 	.byte	0x04, 0x11
        /*0092*/ 	.short	(.L_25 - .L_24)
	.align		4
.L_24:
        /*0094*/ 	.word	index@(_Z19PDH2D_basline_algo3P10hist_entryP8atomdescxdii)
        /*0098*/ 	.word	0x00000000


	//----- nvinfo : EIATTR_MIN_STACK_SIZE
	.align		4
.L_25:
        /*009c*/ 	.byte	0x04, 0x12
        /*009e*/ 	.short	(.L_27 - .L_26)
	.align		4
.L_26:
        /*00a0*/ 	.word	index@(_Z19PDH2D_basline_algo3P10hist_entryP8atomdescxdii)
        /*00a4*/ 	.word	0x00000000


	//----- nvinfo : EIATTR_MIN_STACK_SIZE
	.align		4
.L_27:
        /*00a8*/ 	.byte	0x04, 0x12
        /*00aa*/ 	.short	(.L_29 - .L_28)
	.align		4
.L_28:
        /*00ac*/ 	.word	index@(_Z19PDH2D_basline_algo2P10hist_entryP8atomdescxdi)
        /*00b0*/ 	.word	0x00000000


	//----- nvinfo : EIATTR_MIN_STACK_SIZE
	.align		4
.L_29:
        /*00b4*/ 	.byte	0x04, 0x12
        /*00b6*/ 	.short	(.L_31 - .L_30)
	.align		4
.L_30:
        /*00b8*/ 	.word	index@(_Z12PDH_baselineP10hist_entryP8atomdescxi)
        /*00bc*/ 	.word	0x00000000
.L_31:


//--------------------- .nv.compat                --------------------------
	.section	.nv.compat,"",@"SHT_CUDA_COMPAT_INFO"
	.align	4
        /*0000*/ 	.byte	0x02, 0x09, 0x00, 0x00, 0x02, 0x02, 0x01, 0x00, 0x02, 0x05, 0x05, 0x00, 0x03, 0x07, 0x01, 0x01
        /*0010*/ 	.byte	0x02, 0x03, 0x00, 0x00, 0x02, 0x06, 0x01, 0x00, 0x04, 0x0b, 0x08, 0x00, 0x01, 0x00, 0x00, 0x00
        /*0020*/ 	.byte	0x00, 0x00, 0x00, 0x00


//--------------------- .nv.info._Z19PDH2D_basline_algo3P10hist_entryP8atomdescxdii --------------------------
	.section	.nv.info._Z19PDH2D_basline_algo3P10hist_entryP8atomdescxdii,"",@"SHT_CUDA_INFO"
	.sectionflags	@""
	.align	4


	//----- nvinfo : EIATTR_CUDA_API_VERSION
	.align		4
        /*0000*/ 	.byte	0x04, 0x37
        /*0002*/ 	.short	(.L_33 - .L_32)
.L_32:
        /*0004*/ 	.word	0x00000082


	//----- nvinfo : EIATTR_KPARAM_INFO
	.align		4
.L_33:
        /*0008*/ 	.byte	0x04, 0x17
        /*000a*/ 	.short	(.L_35 - .L_34)
.L_34:
        /*000c*/ 	.word	0x00000000
        /*0010*/ 	.short	0x0005
        /*0012*/ 	.short	0x0024
        /*0014*/ 	.byte	0x00, 0xf0, 0x11, 0x00


	//----- nvinfo : EIATTR_KPARAM_INFO
	.align		4
.L_35:
        /*0018*/ 	.byte	0x04, 0x17
        /*001a*/ 	.short	(.L_37 - .L_36)
.L_36:
        /*001c*/ 	.word	0x00000000
        /*0020*/ 	.short	0x0004
        /*0022*/ 	.short	0x0020
        /*0024*/ 	.byte	0x00, 0xf0, 0x11, 0x00


	//----- nvinfo : EIATTR_KPARAM_INFO
	.align		4
.L_37:
        /*0028*/ 	.byte	0x04, 0x17
        /*002a*/ 	.short	(.L_39 - .L_38)
.L_38:
        /*002c*/ 	.word	0x00000000
        /*0030*/ 	.short	0x0003
        /*0032*/ 	.short	0x0018
        /*0034*/ 	.byte	0x00, 0xf0, 0x21, 0x00


	//----- nvinfo : EIATTR_KPARAM_INFO
	.align		4
.L_39:
        /*0038*/ 	.byte	0x04, 0x17
        /*003a*/ 	.short	(.L_41 - .L_40)
.L_40:
        /*003c*/ 	.word	0x00000000
        /*0040*/ 	.short	0x0002
        /*0042*/ 	.short	0x0010
        /*0044*/ 	.byte	0x00, 0xf0, 0x21, 0x00


	//----- nvinfo : EIATTR_KPARAM_INFO
	.align		4
.L_41:
        /*0048*/ 	.byte	0x04, 0x17
        /*004a*/ 	.short	(.L_43 - .L_42)
.L_42:
        /*004c*/ 	.word	0x00000000
        /*0050*/ 	.short	0x0001
        /*0052*/ 	.short	0x0008
        /*0054*/ 	.byte	0x00, 0xf5, 0x21, 0x00


	//----- nvinfo : EIATTR_KPARAM_INFO
	.align		4
.L_43:
        /*0058*/ 	.byte	0x04, 0x17
        /*005a*/ 	.short	(.L_45 - .L_44)
.L_44:
        /*005c*/ 	.word	0x00000000
        /*0060*/ 	.short	0x0000
        /*0062*/ 	.short	0x0000
        /*0064*/ 	.byte	0x00, 0xf5, 0x21, 0x00


	//----- nvinfo : EIATTR_SPARSE_MMA_MASK
	.align		4
.L_45:
        /*0068*/ 	.byte	0x03, 0x50
        /*006a*/ 	.short	0x0000


	//----- nvinfo : EIATTR_MAXREG_COUNT
	.align		4
        /*006c*/ 	.byte	0x03, 0x1b
        /*006e*/ 	.short	0x00ff


	//----- nvinfo : EIATTR_NUM_BARRIERS
	.align		4
        /*0070*/ 	.byte	0x02, 0x4c
        /*0072*/ 	.byte	0x01
	.zero		1


	//----- nvinfo : EIATTR_MERCURY_ISA_VERSION
	.align		4
        /*0074*/ 	.byte	0x03, 0x5f
        /*0076*/ 	.short	0x0101


	//----- nvinfo : EIATTR_VRC_CTA_INIT_COUNT
	.align		4
        /*0078*/ 	.byte	0x02, 0x4a
	.zero		1
	.zero		1


	//----- nvinfo : EIATTR_EXIT_INSTR_OFFSETS
	.align		4
        /*007c*/ 	.byte	0x04, 0x1c
        /*007e*/ 	.short	(.L_47 - .L_46)


	//   ....[0]....
.L_46:
        /*0080*/ 	.word	0x000048f0


	//   ....[1]....
        /*0084*/ 	.word	0x00004c00


	//   ....[2]....
        /*0088*/ 	.word	0x00004dc0


	//----- nvinfo : EIATTR_CRS_STACK_SIZE
	.align		4
.L_47:
        /*008c*/ 	.byte	0x04, 0x1e
        /*008e*/ 	.short	(.L_49 - .L_48)
.L_48:
        /*0090*/ 	.word	0x00000000


	//----- nvinfo : EIATTR_CBANK_PARAM_SIZE
	.align		4
.L_49:
        /*0094*/ 	.byte	0x03, 0x19
        /*0096*/ 	.short	0x0028


	//----- nvinfo : EIATTR_PARAM_CBANK
	.align		4
        /*0098*/ 	.byte	0x04, 0x0a
        /*009a*/ 	.short	(.L_51 - .L_50)
	.align		4
.L_50:
        /*009c*/ 	.word	index@(.nv.constant0._Z19PDH2D_basline_algo3P10hist_entryP8atomdescxdii)
        /*00a0*/ 	.short	0x0380
        /*00a2*/ 	.short	0x0028


	//----- nvinfo : EIATTR_SW_WAR
	.align		4
.L_51:
        /*00a4*/ 	.byte	0x04, 0x36
        /*00a6*/ 	.short	(.L_53 - .L_52)
.L_52:
        /*00a8*/ 	.word	0x00000008
.L_53:


//--------------------- .nv.info._Z19PDH2D_basline_algo2P10hist_entryP8atomdescxdi --------------------------
	.section	.nv.info._Z19PDH2D_basline_algo2P10hist_entryP8atomdescxdi,"",@"SHT_CUDA_INFO"
	.sectionflags	@""
	.align	4


	//----- nvinfo : EIATTR_CUDA_API_VERSION
	.align		4
        /*0000*/ 	.byte	0x04, 0x37
        /*0002*/ 	.short	(.L_55 - .L_54)
.L_54:
        /*0004*/ 	.word	0x00000082


	//----- nvinfo : EIATTR_KPARAM_INFO
	.align		4
.L_55:
        /*0008*/ 	.byte	0x04, 0x17
        /*000a*/ 	.short	(.L_57 - .L_56)
.L_56:
        /*000c*/ 	.word	0x00000000
        /*0010*/ 	.short	0x0004
        /*0012*/ 	.short	0x0020
        /*0014*/ 	.byte	0x00, 0xf0, 0x11, 0x00


	//----- nvinfo : EIATTR_KPARAM_INFO
	.align		4
.L_57:
        /*0018*/ 	.byte	0x04, 0x17
        /*001a*/ 	.short	(.L_59 - .L_58)
.L_58:
        /*001c*/ 	.word	0x00000000
        /*0020*/ 	.short	0x0003
        /*0022*/ 	.short	0x0018
        /*0024*/ 	.byte	0x00, 0xf0, 0x21, 0x00


	//----- nvinfo : EIATTR_KPARAM_INFO
	.align		4
.L_59:
        /*0028*/ 	.byte	0x04, 0x17
        /*002a*/ 	.short	(.L_61 - .L_60)
.L_60:
        /*002c*/ 	.word	0x00000000
        /*0030*/ 	.short	0x0002
        /*0032*/ 	.short	0x0010
        /*0034*/ 	.byte	0x00, 0xf0, 0x21, 0x00


	//----- nvinfo : EIATTR_KPARAM_INFO
	.align		4
.L_61:
        /*0038*/ 	.byte	0x04, 0x17
        /*003a*/ 	.short	(.L_63 - .L_62)
.L_62:
        /*003c*/ 	.word	0x00000000
        /*0040*/ 	.short	0x0001
        /*0042*/ 	.short	0x0008
        /*0044*/ 	.byte	0x00, 0xf5, 0x21, 0x00


	//----- nvinfo : EIATTR_KPARAM_INFO
	.align		4
.L_63:
        /*0048*/ 	.byte	0x04, 0x17
        /*004a*/ 	.short	(.L_65 - .L_64)
.L_64:
        /*004c*/ 	.word	0x00000000
        /*0050*/ 	.short	0x0000
        /*0052*/ 	.short	0x0000
        /*0054*/ 	.byte	0x00, 0xf5, 0x21, 0x00


	//----- nvinfo : EIATTR_SPARSE_MMA_MASK
	.align		4
.L_65:
        /*0058*/ 	.byte	0x03, 0x50
        /*005a*/ 	.short	0x0000


	//----- nvinfo : EIATTR_MAXREG_COUNT
	.align		4
        /*005c*/ 	.byte	0x03, 0x1b
        /*005e*/ 	.short	0x00ff


	//----- nvinfo : EIATTR_NUM_BARRIERS
	.align		4
        /*0060*/ 	.byte	0x02, 0x4c
        /*0062*/ 	.byte	0x01
	.zero		1


	//----- nvinfo : EIATTR_MERCURY_ISA_VERSION
	.align		4
        /*0064*/ 	.byte	0x03, 0x5f
        /*0066*/ 	.short	0x0101


	//----- nvinfo : EIATTR_VRC_CTA_INIT_COUNT
	.align		4
        /*0068*/ 	.byte	0x02, 0x4a
	.zero		1
	.zero		1


	//----- nvinfo : EIATTR_EXIT_INSTR_OFFSETS
	.align		4
        /*006c*/ 	.byte	0x04, 0x1c
        /*006e*/ 	.short	(.L_67 - .L_66)


	//   ....[0]....
.L_66:
        /*0070*/ 	.word	0x00001fd0


	//   ....[1]....
        /*0074*/ 	.word	0x00003080


	//   ....[2]....
        /*0078*/ 	.word	0x000038f0


	//   ....[3]....
        /*007c*/ 	.word	0x00003940


	//   ....[4]....
        /*0080*/ 	.word	0x00003d00


	//----- nvinfo : EIATTR_CRS_STACK_SIZE
	.align		4
.L_67:
        /*0084*/ 	.byte	0x04, 0x1e
        /*0086*/ 	.short	(.L_69 - .L_68)
.L_68:
        /*0088*/ 	.word	0x00000000


	//----- nvinfo : EIATTR_CBANK_PARAM_SIZE
	.align		4
.L_69:
        /*008c*/ 	.byte	0x03, 0x19
        /*008e*/ 	.short	0x0024


	//----- nvinfo : EIATTR_PARAM_CBANK
	.align		4
        /*0090*/ 	.byte	0x04, 0x0a
        /*0092*/ 	.short	(.L_71 - .L_70)
	.align		4
.L_70:
        /*0094*/ 	.word	index@(.nv.constant0._Z19PDH2D_basline_algo2P10hist_entryP8atomdescxdi)
        /*0098*/ 	.short	0x0380
        /*009a*/ 	.short	0x0024


	//----- nvinfo : EIATTR_SW_WAR
	.align		4
.L_71:
        /*009c*/ 	.byte	0x04, 0x36
        /*009e*/ 	.short	(.L_73 - .L_72)
.L_72:
        /*00a0*/ 	.word	0x00000008
.L_73:


//--------------------- .nv.info._Z12PDH_baselineP10hist_entryP8atomdescxi --------------------------
	.section	.nv.info._Z12PDH_baselineP10hist_entryP8atomdescxi,"",@"SHT_CUDA_INFO"
	.sectionflags	@""
	.align	4


	//----- nvinfo : EIATTR_CUDA_API_VERSION
	.align		4
        /*0000*/ 	.byte	0x04, 0x37
        /*0002*/ 	.short	(.L_75 - .L_74)
.L_74:
        /*0004*/ 	.word	0x00000082


	//----- nvinfo : EIATTR_KPARAM_INFO
	.align		4
.L_75:
        /*0008*/ 	.byte	0x04, 0x17
        /*000a*/ 	.short	(.L_77 - .L_76)
.L_76:
        /*000c*/ 	.word	0x00000000
        /*0010*/ 	.short	0x0003
        /*0012*/ 	.short	0x0018
        /*0014*/ 	.byte	0x00, 0xf0, 0x11, 0x00


	//----- nvinfo : EIATTR_KPARAM_INFO
	.align		4
.L_77:
        /*0018*/ 	.byte	0x04, 0x17
        /*001a*/ 	.short	(.L_79 - .L_78)
.L_78:
        /*001c*/ 	.word	0x00000000
        /*0020*/ 	.short	0x0002
        /*0022*/ 	.short	0x0010
        /*0024*/ 	.byte	0x00, 0xf0, 0x21, 0x00


	//----- nvinfo : EIATTR_KPARAM_INFO
	.align		4
.L_79:
        /*0028*/ 	.byte	0x04, 0x17
        /*002a*/ 	.short	(.L_81 - .L_80)
.L_80:
        /*002c*/ 	.word	0x00000000
        /*0030*/ 	.short	0x0001
        /*0032*/ 	.short	0x0008
        /*0034*/ 	.byte	0x00, 0xf5, 0x21, 0x00


	//----- nvinfo : EIATTR_KPARAM_INFO
	.align		4
.L_81:
        /*0038*/ 	.byte	0x04, 0x17
        /*003a*/ 	.short	(.L_83 - .L_82)
.L_82:
        /*003c*/ 	.word	0x00000000
        /*0040*/ 	.short	0x0000
        /*0042*/ 	.short	0x0000
        /*0044*/ 	.byte	0x00, 0xf5, 0x21, 0x00


	//----- nvinfo : EIATTR_SPARSE_MMA_MASK
	.align		4
.L_83:
        /*0048*/ 	.byte	0x03, 0x50
        /*004a*/ 	.short	0x0000


	//----- nvinfo : EIATTR_MAXREG_COUNT
	.align		4
        /*004c*/ 	.byte	0x03, 0x1b
        /*004e*/ 	.short	0x00ff


	//----- nvinfo : EIATTR_MERCURY_ISA_VERSION
	.align		4
        /*0050*/ 	.byte	0x03, 0x5f
        /*0052*/ 	.short	0x0101


	//----- nvinfo : EIATTR_VRC_CTA_INIT_COUNT
	.align		4
        /*0054*/ 	.byte	0x02, 0x4a
	.zero		1
	.zero		1


	//----- nvinfo : EIATTR_EXIT_INSTR_OFFSETS
	.align		4
        /*0058*/ 	.byte	0x04, 0x1c
        /*005a*/ 	.short	(.L_85 - .L_84)


	//   ....[0]....
.L_84:
        /*005c*/ 	.word	0x00000080


	//   ....[1]....
        /*0060*/ 	.word	0x000009a0


	//----- nvinfo : EIATTR_CRS_STACK_SIZE
	.align		4
.L_85:
        /*0064*/ 	.byte	0x04, 0x1e
        /*0066*/ 	.short	(.L_87 - .L_86)
.L_86:
        /*0068*/ 	.word	0x00000000


	//----- nvinfo : EIATTR_CBANK_PARAM_SIZE
	.align		4
.L_87:
        /*006c*/ 	.byte	0x03, 0x19
        /*006e*/ 	.short	0x001c


	//----- nvinfo : EIATTR_PARAM_CBANK
	.align		4
        /*0070*/ 	.byte	0x04, 0x0a
        /*0072*/ 	.short	(.L_89 - .L_88)
	.align		4
.L_88:
        /*0074*/ 	.word	index@(.nv.constant0._Z12PDH_baselineP10hist_entryP8atomdescxi)
        /*0078*/ 	.short	0x0380
        /*007a*/ 	.short	0x001c


	//----- nvinfo : EIATTR_SW_WAR
	.align		4
.L_89:
        /*007c*/ 	.byte	0x04, 0x36
        /*007e*/ 	.short	(.L_91 - .L_90)
.L_90:
        /*0080*/ 	.word	0x00000008
.L_91:


//--------------------- .nv.callgraph             --------------------------
	.section	.nv.callgraph,"",@"SHT_CUDA_CALLGRAPH"
	.align	4
	.sectionentsize	8
	.align		4
        /*0000*/ 	.word	0x00000000
	.align		4
        /*0004*/ 	.word	0xffffffff
	.align		4
        /*0008*/ 	.word	0x00000000
	.align		4
        /*000c*/ 	.word	0xfffffffe
	.align		4
        /*0010*/ 	.word	0x00000000
	.align		4
        /*0014*/ 	.word	0xfffffffd
	.align		4
        /*0018*/ 	.word	0x00000000
	.align		4
        /*001c*/ 	.word	0xfffffffc


//--------------------- .text._Z19PDH2D_basline_algo3P10hist_entryP8atomdescxdii --------------------------
	.section	.text._Z19PDH2D_basline_algo3P10hist_entryP8atomdescxdii,"ax",@progbits
	.align	128
        .global         _Z19PDH2D_basline_algo3P10hist_entryP8atomdescxdii
        .type           _Z19PDH2D_basline_algo3P10hist_entryP8atomdescxdii,@function
        .size           _Z19PDH2D_basline_algo3P10hist_entryP8atomdescxdii,(.L_x_246 - _Z19PDH2D_basline_algo3P10hist_entryP8atomdescxdii)
        .other          _Z19PDH2D_basline_algo3P10hist_entryP8atomdescxdii,@"STO_CUDA_ENTRY STV_DEFAULT"
_Z19PDH2D_basline_algo3P10hist_entryP8atomdescxdii:
.text._Z19PDH2D_basline_algo3P10hist_entryP8atomdescxdii:
[----:B------:R-:W-:Y:S01]  /*0000*/  LDC R1, c[0x0][0x37c] ;  /* 0x0000df00ff017b82 */ /* 0x000fe20000000800 */
[----:B------:R-:W0:Y:S01]  /*0010*/  S2R R0, SR_TID.X ;  /* 0x0000000000007919 */ /* 0x000e220000002100 */
[----:B------:R-:W0:Y:S06]  /*0020*/  LDCU UR4, c[0x0][0x3a4] ;  /* 0x00007480ff0477ac */ /* 0x000e2c0008000800 */
[----:B------:R-:W1:Y:S01]  /*0030*/  S2UR UR5, SR_CTAID.X ;  /* 0x00000000000579c3 */ /* 0x000e620000002500 */
[----:B------:R-:W-:Y:S01]  /*0040*/  BSSY.RECONVERGENT B0, `(.L_x_0) ;  /* 0x0000044000007945 */ /* 0x000fe20003800200 */
[----:B------:R-:W2:Y:S06]  /*0050*/  LDCU.64 UR10, c[0x0][0x358] ;  /* 0x00006b00ff0a77ac */ /* 0x000eac0008000a00 */
[----:B------:R-:W1:Y:S01]  /*0060*/  LDC R3, c[0x0][0x360] ;  /* 0x0000d800ff037b82 */ /* 0x000e620000000800 */
[----:B0-----:R-:W-:Y:S01]  /*0070*/  ISETP.GE.AND P0, PT, R0, UR4, PT ;  /* 0x0000000400007c0c */ /* 0x001fe2000bf06270 */
[----:B-1----:R-:W-:-:S04]  /*0080*/  IMAD R5, R3, UR5, RZ ;  /* 0x0000000503057c24 */ /* 0x002fc8000f8e02ff */
[----:B------:R-:W-:-:S08]  /*0090*/  IMAD.IADD R2, R5, 0x1, R0 ;  /* 0x0000000105027824 */ /* 0x000fd000078e0200 */
[----:B--2---:R-:W-:Y:S05]  /*00a0*/  @P0 BRA `(.L_x_1) ;  /* 0x0000000000f40947 */ /* 0x004fea0003800000 */
[----:B------:R-:W0:Y:S01]  /*00b0*/  I2F.U32.RP R10, R3 ;  /* 0x00000003000a7306 */ /* 0x000e220000209000 */
[----:B------:R-:W-:Y:S01]  /*00c0*/  IMAD.IADD R4, R0, 0x1, R3 ;  /* 0x0000000100047824 */ /* 0x000fe200078e0203 */
[----:B------:R-:W-:Y:S01]  /*00d0*/  ISETP.NE.U32.AND P2, PT, R3, RZ, PT ;  /* 0x000000ff0300720c */ /* 0x000fe20003f45070 */
[----:B------:R-:W-:Y:S03]  /*00e0*/  BSSY.RECONVERGENT B1, `(.L_x_2) ;  /* 0x0000029000017945 */ /* 0x000fe60003800200 */
[C---:B------:R-:W-:Y:S02]  /*00f0*/  ISETP.GE.U32.AND P0, PT, R4.reuse, UR4, PT ;  /* 0x0000000404007c0c */ /* 0x040fe4000bf06070 */
[----:B------:R-:W-:Y:S01]  /*0100*/  VIMNMX.U32 R9, PT, PT, R4, UR4, !PT ;  /* 0x0000000404097c48 */ /* 0x000fe2000ffe0000 */
[----:B0-----:R-:W0:Y:S02]  /*0110*/  MUFU.RCP R10, R10 ;  /* 0x0000000a000a7308 */ /* 0x001e240000001000 */
[----:B0-----:R-:W-:-:S06]  /*0120*/  VIADD R6, R10, 0xffffffe ;  /* 0x0ffffffe0a067836 */ /* 0x001fcc0000000000 */
[----:B------:R0:W1:Y:S02]  /*0130*/  F2I.FTZ.U32.TRUNC.NTZ R7, R6 ;  /* 0x0000000600077305 */ /* 0x000064000021f000 */
[----:B0-----:R-:W-:Y:S02]  /*0140*/  IMAD.MOV.U32 R6, RZ, RZ, RZ ;  /* 0x000000ffff067224 */ /* 0x001fe400078e00ff */
[----:B-1----:R-:W-:-:S04]  /*0150*/  IMAD.MOV R8, RZ, RZ, -R7 ;  /* 0x000000ffff087224 */ /* 0x002fc800078e0a07 */
[----:B------:R-:W-:Y:S01]  /*0160*/  IMAD R11, R8, R3, RZ ;  /* 0x00000003080b7224 */ /* 0x000fe200078e02ff */
[----:B------:R-:W-:-:S03]  /*0170*/  SEL R8, RZ, 0x1, P0 ;  /* 0x00000001ff087807 */ /* 0x000fc60000000000 */
[----:B------:R-:W-:Y:S01]  /*0180*/  IMAD.HI.U32 R7, R7, R11, R6 ;  /* 0x0000000b07077227 */ /* 0x000fe200078e0006 */
[----:B------:R-:W-:-:S05]  /*0190*/  IADD3 R4, PT, PT, R9, -R4, -R8 ;  /* 0x8000000409047210 */ /* 0x000fca0007ffe808 */
[----:B------:R-:W-:-:S04]  /*01a0*/  IMAD.HI.U32 R7, R7, R4, RZ ;  /* 0x0000000407077227 */ /* 0x000fc800078e00ff */
[----:B------:R-:W-:-:S04]  /*01b0*/  IMAD.MOV R6, RZ, RZ, -R7 ;  /* 0x000000ffff067224 */ /* 0x000fc800078e0a07 */
[----:B------:R-:W-:-:S05]  /*01c0*/  IMAD R4, R3, R6, R4 ;  /* 0x0000000603047224 */ /* 0x000fca00078e0204 */
[----:B------:R-:W-:-:S13]  /*01d0*/  ISETP.GE.U32.AND P0, PT, R4, R3, PT ;  /* 0x000000030400720c */ /* 0x000fda0003f06070 */
[----:B------:R-:W-:Y:S02]  /*01e0*/  @P0 IMAD.IADD R4, R4, 0x1, -R3 ;  /* 0x0000000104040824 */ /* 0x000fe400078e0a03 */
[----:B------:R-:W-:-:S03]  /*01f0*/  @P0 VIADD R7, R7, 0x1 ;  /* 0x0000000107070836 */ /* 0x000fc60000000000 */
[----:B------:R-:W-:-:S13]  /*0200*/  ISETP.GE.U32.AND P1, PT, R4, R3, PT ;  /* 0x000000030400720c */ /* 0x000fda0003f26070 */
[----:B------:R-:W-:Y:S01]  /*0210*/  @P1 VIADD R7, R7, 0x1 ;  /* 0x0000000107071836 */ /* 0x000fe20000000000 */
[----:B------:R-:W-:-:S05]  /*0220*/  @!P2 LOP3.LUT R7, RZ, R3, RZ, 0x33, !PT ;  /* 0x00000003ff07a212 */ /* 0x000fca00078e33ff */
[----:B------:R-:W-:-:S05]  /*0230*/  IMAD.IADD R6, R8, 0x1, R7 ;  /* 0x0000000108067824 */ /* 0x000fca00078e0207 */
[C---:B------:R-:W-:Y:S02]  /*0240*/  LOP3.LUT R4, R6.reuse, 0x3, RZ, 0xc0, !PT ;  /* 0x0000000306047812 */ /* 0x040fe400078ec0ff */
[----:B------:R-:W-:Y:S02]  /*0250*/  ISETP.GE.U32.AND P1, PT, R6, 0x3, PT ;  /* 0x000000030600780c */ /* 0x000fe40003f26070 */
[----:B------:R-:W-:Y:S01]  /*0260*/  ISETP.NE.AND P0, PT, R4, 0x3, PT ;  /* 0x000000030400780c */ /* 0x000fe20003f05270 */
[----:B------:R-:W-:-:S12]  /*0270*/  IMAD.MOV.U32 R4, RZ, RZ, R0 ;  /* 0x000000ffff047224 */ /* 0x000fd800078e0000 */
[----:B------:R-:W-:Y:S05]  /*0280*/  @!P0 BRA `(.L_x_3) ;  /* 0x0000000000388947 */ /* 0x000fea0003800000 */
[----:B------:R-:W0:Y:S01]  /*0290*/  S2R R9, SR_CgaCtaId ;  /* 0x0000000000097919 */ /* 0x000e220000008800 */
[----:B------:R-:W-:Y:S01]  /*02a0*/  MOV R4, 0x400 ;  /* 0x0000040000047802 */ /* 0x000fe20000000f00 */
[----:B------:R-:W-:Y:S02]  /*02b0*/  VIADD R6, R6, 0x1 ;  /* 0x0000000106067836 */ /* 0x000fe40000000000 */
[----:B------:R-:W-:Y:S01]  /*02c0*/  IMAD.MOV.U32 R7, RZ, RZ, RZ ;  /* 0x000000ffff077224 */ /* 0x000fe200078e00ff */
[----:B------:R-:W-:Y:S02]  /*02d0*/  IADD3 R4, PT, PT, R4, 0x1800, RZ ;  /* 0x0000180004047810 */ /* 0x000fe40007ffe0ff */
[----:B------:R-:W-:Y:S02]  /*02e0*/  LOP3.LUT R8, R6, 0x3, RZ, 0xc0, !PT ;  /* 0x0000000306087812 */ /* 0x000fe400078ec0ff */
[----:B0-----:R-:W-:Y:S01]  /*02f0*/  LEA R9, R9, R4, 0x18 ;  /* 0x0000000409097211 */ /* 0x001fe200078ec0ff */
[----:B------:R-:W-:-:S07]  /*0300*/  IMAD.MOV.U32 R4, RZ, RZ, R0 ;  /* 0x000000ffff047224 */ /* 0x000fce00078e0000 */
.L_x_4:
[----:B------:R-:W-:Y:S02]  /*0310*/  IMAD R6, R4, 0x8, R9 ;  /* 0x0000000804067824 */ /* 0x000fe400078e0209 */
[----:B------:R-:W-:Y:S02]  /*0320*/  VIADD R7, R7, 0x1 ;  /* 0x0000000107077836 */ /* 0x000fe40000000000 */
[----:B------:R-:W-:Y:S01]  /*0330*/  IMAD.IADD R4, R3, 0x1, R4 ;  /* 0x0000000103047824 */ /* 0x000fe200078e0204 */
[----:B------:R0:W-:Y:S02]  /*0340*/  STS.64 [R6], RZ ;  /* 0x000000ff06007388 */ /* 0x0001e40000000a00 */
[----:B------:R-:W-:-:S13]  /*0350*/  ISETP.NE.AND P0, PT, R7, R8, PT ;  /* 0x000000080700720c */ /* 0x000fda0003f05270 */
[----:B0-----:R-:W-:Y:S05]  /*0360*/  @P0 BRA `(.L_x_4) ;  /* 0xfffffffc00e80947 */ /* 0x001fea000383ffff */
.L_x_3:
[----:B------:R-:W-:Y:S05]  /*0370*/  BSYNC.RECONVERGENT B1 ;  /* 0x0000000000017941 */ /* 0x000fea0003800200 */
.L_x_2:
[----:B------:R-:W-:Y:S05]  /*0380*/  @!P1 BRA `(.L_x_1) ;  /* 0x00000000003c9947 */ /* 0x000fea0003800000 */
[----:B------:R-:W0:Y:S01]  /*0390*/  S2R R7, SR_CgaCtaId ;  /* 0x0000000000077919 */ /* 0x000e220000008800 */
[----:B------:R-:W-:-:S05]  /*03a0*/  MOV R6, 0x400 ;  /* 0x0000040000067802 */ /* 0x000fca0000000f00 */
[----:B------:R-:W-:-:S05]  /*03b0*/  VIADD R6, R6, 0x1800 ;  /* 0x0000180006067836 */ /* 0x000fca0000000000 */
[----:B0-----:R-:W-:-:S07]  /*03c0*/  LEA R9, R7, R6, 0x18 ;  /* 0x0000000607097211 */ /* 0x001fce00078ec0ff */
.L_x_5:
[----:B0-----:R-:W-:Y:S02]  /*03d0*/  IMAD R10, R4, 0x8, R9 ;  /* 0x00000008040a7824 */ /* 0x001fe400078e0209 */
[C---:B------:R-:W-:Y:S02]  /*03e0*/  IMAD R4, R3.reuse, 0x4, R4 ;  /* 0x0000000403047824 */ /* 0x040fe400078e0204 */
[C---:B------:R-:W-:Y:S01]  /*03f0*/  IMAD R6, R3.reuse, 0x8, R10 ;  /* 0x0000000803067824 */ /* 0x040fe200078e020a */
[----:B------:R0:W-:Y:S02]  /*0400*/  STS.64 [R10], RZ ;  /* 0x000000ff0a007388 */ /* 0x0001e40000000a00 */
[----:B------:R-:W-:Y:S01]  /*0410*/  ISETP.GE.AND P0, PT, R4, UR4, PT ;  /* 0x0000000404007c0c */ /* 0x000fe2000bf06270 */
[C---:B------:R-:W-:Y:S01]  /*0420*/  IMAD R8, R3.reuse, 0x8, R6 ;  /* 0x0000000803087824 */ /* 0x040fe200078e0206 */
[----:B------:R0:W-:Y:S04]  /*0430*/  STS.64 [R6], RZ ;  /* 0x000000ff06007388 */ /* 0x0001e80000000a00 */
[----:B------:R-:W-:Y:S01]  /*0440*/  LEA R7, R3, R8, 0x3 ;  /* 0x0000000803077211 */ /* 0x000fe200078e18ff */
[----:B------:R0:W-:Y:S04]  /*0450*/  STS.64 [R8], RZ ;  /* 0x000000ff08007388 */ /* 0x0001e80000000a00 */
[----:B------:R0:W-:Y:S02]  /*0460*/  STS.64 [R7], RZ ;  /* 0x000000ff07007388 */ /* 0x0001e40000000a00 */
[----:B------:R-:W-:Y:S05]  /*0470*/  @!P0 BRA `(.L_x_5) ;  /* 0xfffffffc00d48947 */ /* 0x000fea000383ffff */
.L_x_1:
[----:B------:R-:W-:Y:S05]  /*0480*/  BSYNC.RECONVERGENT B0 ;  /* 0x0000000000007941 */ /* 0x000fea0003800200 */
.L_x_0:
[----:B0-----:R-:W0:Y:S01]  /*0490*/  LDC.64 R8, c[0x0][0x388] ;  /* 0x0000e200ff087b82 */ /* 0x001e220000000a00 */
[----:B------:R-:W1:Y:S07]  /*04a0*/  LDCU.64 UR6, c[0x0][0x390] ;  /* 0x00007200ff0677ac */ /* 0x000e6e0008000a00 */
[----:B------:R-:W2:Y:S01]  /*04b0*/  LDC R4, c[0x0][0x3a0] ;  /* 0x0000e800ff047b82 */ /* 0x000ea20000000800 */
[----:B------:R-:W-:-:S07]  /*04c0*/  UIADD3 UR5, UPT, UPT, UR5, 0x1, URZ ;  /* 0x0000000105057890 */ /* 0x000fce000fffe0ff */
[----:B------:R-:W3:Y:S01]  /*04d0*/  LDC R7, c[0x0][0x39c] ;  /* 0x0000e700ff077b82 */ /* 0x000ee20000000800 */
[C---:B-1----:R-:W-:Y:S01]  /*04e0*/  ISETP.GE.U32.AND P1, PT, R2.reuse, UR6, PT ;  /* 0x0000000602007c0c */ /* 0x042fe2000bf26070 */
[----:B0-----:R-:W-:Y:S01]  /*04f0*/  IMAD.WIDE R8, R2, 0x18, R8 ;  /* 0x0000001802087825 */ /* 0x001fe200078e0208 */
[----:B------:R-:W-:Y:S01]  /*0500*/  SHF.R.S32.HI R2, RZ, 0x1f, R2 ;  /* 0x0000001fff027819 */ /* 0x000fe20000011402 */
[----:B------:R-:W0:Y:S03]  /*0510*/  LDCU UR9, c[0x0][0x398] ;  /* 0x00007300ff0977ac */ /* 0x000e260008000800 */
[----:B------:R1:W5:Y:S01]  /*0520*/  LDG.E.64 R18, desc[UR10][R8.64] ;  /* 0x0000000a08127981 */ /* 0x000362000c1e1b00 */
[----:B--2---:R-:W-:-:S03]  /*0530*/  ISETP.LE.AND P0, PT, R4, UR5, PT ;  /* 0x0000000504007c0c */ /* 0x004fc6000bf03270 */
[----:B------:R1:W5:Y:S01]  /*0540*/  LDG.E.64 R16, desc[UR10][R8.64+0x8] ;  /* 0x0000080a08107981 */ /* 0x000362000c1e1b00 */
[----:B------:R-:W-:-:S03]  /*0550*/  ISETP.GE.OR.EX P0, PT, R2, UR7, P0, P1 ;  /* 0x0000000702007c0c */ /* 0x000fc60008706710 */
[----:B------:R1:W5:Y:S01]  /*0560*/  LDG.E.64 R10, desc[UR10][R8.64+0x10] ;  /* 0x0000100a080a7981 */ /* 0x000362000c1e1b00 */
[----:B------:R-:W-:Y:S09]  /*0570*/  BAR.SYNC.DEFER_BLOCKING 0x0 ;  /* 0x0000000000007b1d */ /* 0x000ff20000010000 */
[----:B01-3--:R-:W-:Y:S05]  /*0580*/  @P0 BRA `(.L_x_6) ;  /* 0x0000002000680947 */ /* 0x00bfea0003800000 */
[----:B------:R-:W0:Y:S01]  /*0590*/  S2R R2, SR_CgaCtaId ;  /* 0x0000000000027919 */ /* 0x000e220000008800 */
[----:B------:R-:W-:-:S04]  /*05a0*/  MOV R9, 0x400 ;  /* 0x0000040000097802 */ /* 0x000fc80000000f00 */
[----:B0-----:R-:W-:Y:S01]  /*05b0*/  LEA R9, R2, R9, 0x18 ;  /* 0x0000000902097211 */ /* 0x001fe200078ec0ff */
[----:B------:R-:W-:-:S04]  /*05c0*/  IMAD.U32 R2, RZ, RZ, UR5 ;  /* 0x00000005ff027e24 */ /* 0x000fc8000f8e00ff */
[----:B------:R-:W-:-:S07]  /*05d0*/  IMAD R4, R0, 0x18, R9 ;  /* 0x0000001800047824 */ /* 0x000fce00078e0209 */
.L_x_52:
[----:B------:R-:W0:Y:S01]  /*05e0*/  LDC.64 R12, c[0x0][0x388] ;  /* 0x0000e200ff0c7b82 */ /* 0x000e220000000a00 */
[----:B------:R-:W-:-:S04]  /*05f0*/  IMAD R9, R3, R2, RZ ;  /* 0x0000000203097224 */ /* 0x000fc800078e02ff */
[----:B------:R-:W-:-:S04]  /*0600*/  IMAD.IADD R15, R0, 0x1, R9 ;  /* 0x00000001000f7824 */ /* 0x000fc800078e0209 */
[----:B0-----:R-:W-:-:S05]  /*0610*/  IMAD.WIDE.U32 R12, R15, 0x18, R12 ;  /* 0x000000180f0c7825 */ /* 0x001fca00078e000c */
[----:B------:R-:W2:Y:S04]  /*0620*/  LDG.E.64 R14, desc[UR10][R12.64] ;  /* 0x0000000a0c0e7981 */ /* 0x000ea8000c1e1b00 */
[----:B------:R-:W3:Y:S04]  /*0630*/  LDG.E.64 R20, desc[UR10][R12.64+0x8] ;  /* 0x0000080a0c147981 */ /* 0x000ee8000c1e1b00 */
[----:B------:R-:W4:Y:S01]  /*0640*/  LDG.E.64 R22, desc[UR10][R12.64+0x10] ;  /* 0x0000100a0c167981 */ /* 0x000f22000c1e1b00 */
[----:B------:R-:W-:Y:S05]  /*0650*/  YIELD ;  /* 0x0000000000007946 */ /* 0x000fea0003800000 */
[----:B------:R-:W-:Y:S05]  /*0660*/  WARPSYNC.ALL ;  /* 0x0000000000007948 */ /* 0x000fea0003800000 */
[----:B--2---:R0:W-:Y:S04]  /*0670*/  STS.64 [R4], R14 ;  /* 0x0000000e04007388 */ /* 0x0041e80000000a00 */
[----:B---3--:R0:W-:Y:S04]  /*0680*/  STS.64 [R4+0x8], R20 ;  /* 0x0000081404007388 */ /* 0x0081e80000000a00 */
[----:B----4-:R0:W-:Y:S01]  /*0690*/  STS.64 [R4+0x10], R22 ;  /* 0x0000101604007388 */ /* 0x0101e20000000a00 */
[----:B------:R-:W1:Y:S01]  /*06a0*/  LDCU.64 UR6, c[0x0][0x390] ;  /* 0x00007200ff0677ac */ /* 0x000e620008000a00 */
[----:B------:R-:W-:Y:S01]  /*06b0*/  VIADD R2, R2, 0x1 ;  /* 0x0000000102027836 */ /* 0x000fe20000000000 */
[----:B------:R-:W2:Y:S01]  /*06c0*/  LDCU UR4, c[0x0][0x3a0] ;  /* 0x00007400ff0477ac */ /* 0x000ea20008000800 */
[----:B------:R-:W-:Y:S01]  /*06d0*/  BAR.SYNC.DEFER_BLOCKING 0x0 ;  /* 0x0000000000007b1d */ /* 0x000fe20000010000 */
[----:B-1----:R-:W-:-:S04]  /*06e0*/  ISETP.GE.U32.AND P0, PT, R9, UR6, PT ;  /* 0x0000000609007c0c */ /* 0x002fc8000bf06070 */
[----:B------:R-:W-:Y:S02]  /*06f0*/  ISETP.GE.AND.EX P0, PT, RZ, UR7, PT, P0 ;  /* 0x00000007ff007c0c */ /* 0x000fe4000bf06300 */
[----:B--2---:R-:W-:-:S11]  /*0700*/  ISETP.NE.AND P1, PT, R2, UR4, PT ;  /* 0x0000000402007c0c */ /* 0x004fd6000bf25270 */
[----:B0-----:R-:W-:Y:S05]  /*0710*/  @P0 BRA `(.L_x_7) ;  /* 0x0000001c00f80947 */ /* 0x001fea0003800000 */
[----:B------:R-:W-:Y:S01]  /*0720*/  ISETP.GE.U32.AND P0, PT, R3, 0x4, PT ;  /* 0x000000040300780c */ /* 0x000fe20003f06070 */
[----:B------:R-:W-:-:S12]  /*0730*/  IMAD.MOV.U32 R6, RZ, RZ, RZ ;  /* 0x000000ffff067224 */ /* 0x000fd800078e00ff */
[----:B------:R-:W-:Y:S05]  /*0740*/  @!P0 BRA `(.L_x_8) ;  /* 0x0000001000688947 */ /* 0x000fea0003800000 */
[----:B------:R-:W-:-:S05]  /*0750*/  UMOV UR4, URZ ;  /* 0x000000ff00047c82 */ /* 0x000fca0008000000 */
.L_x_33:
[----:B------:R-:W-:Y:S05]  /*0760*/  YIELD ;  /* 0x0000000000007946 */ /* 0x000fea0003800000 */
[----:B------:R-:W0:Y:S01]  /*0770*/  LDCU.64 UR12, c[0x0][0x390] ;  /* 0x00007200ff0c77ac */ /* 0x000e220008000a00 */
[----:B------:R-:W1:Y:S01]  /*0780*/  S2UR UR7, SR_CgaCtaId ;  /* 0x00000000000779c3 */ /* 0x000e620000008800 */
[----:B------:R-:W-:Y:S01]  /*0790*/  VIADD R6, R9, UR4 ;  /* 0x0000000409067c36 */ /* 0x000fe20008000000 */
[----:B------:R-:W-:-:S04]  /*07a0*/  UMOV UR6, 0x400 ;  /* 0x0000040000067882 */ /* 0x000fc80000000000 */
[----:B0-----:R-:W-:-:S04]  /*07b0*/  ISETP.GE.U32.AND P0, PT, R6, UR12, PT ;  /* 0x0000000c06007c0c */ /* 0x001fc8000bf06070 */
[----:B------:R-:W-:Y:S01]  /*07c0*/  ISETP.GE.AND.EX P0, PT, RZ, UR13, PT, P0 ;  /* 0x0000000dff007c0c */ /* 0x000fe2000bf06300 */
[----:B-1----:R-:W-:-:S04]  /*07d0*/  ULEA UR6, UR7, UR6, 0x18 ;  /* 0x0000000607067291 */ /* 0x002fc8000f8ec0ff */
[----:B------:R-:W-:-:S08]  /*07e0*/  UIMAD UR6, UR4, 0x18, UR6 ;  /* 0x00000018040678a4 */ /* 0x000fd0000f8e0206 */
[----:B------:R-:W-:Y:S05]  /*07f0*/  @P0 BRA `(.L_x_9) ;  /* 0x0000000000fc0947 */ /* 0x000fea0003800000 */
[----:B------:R-:W0:Y:S01]  /*0800*/  LDS.128 R12, [UR6] ;  /* 0x00000006ff0c7984 */ /* 0x000e220008000c00 */
[----:B------:R-:W-:Y:S03]  /*0810*/  BSSY.RECONVERGENT B1, `(.L_x_10) ;  /* 0x000001c000017945 */ /* 0x000fe60003800200 */
[----:B------:R-:W1:Y:S01]  /*0820*/  LDS.64 R20, [UR6+0x10] ;  /* 0x00001006ff147984 */ /* 0x000e620008000a00 */
[----:B0----5:R-:W-:Y:S02]  /*0830*/  DADD R14, R16, -R14 ;  /* 0x00000000100e7229 */ /* 0x021fe4000000080e */
[----:B------:R-:W-:Y:S02]  /*0840*/  DADD R12, R18, -R12 ;  /* 0x00000000120c7229 */ /* 0x000fe4000000080c */
[----:B-1----:R-:W-:-:S04]  /*0850*/  DADD R20, R10, -R20 ;  /* 0x000000000a147229 */ /* 0x002fc80000000814 */
[----:B------:R-:W-:-:S08]  /*0860*/  DMUL R14, R14, R14 ;  /* 0x0000000e0e0e7228 */ /* 0x000fd00000000000 */
[----:B------:R-:W-:-:S08]  /*0870*/  DFMA R14, R12, R12, R14 ;  /* 0x0000000c0c0e722b */ /* 0x000fd0000000000e */
[----:B------:R-:W-:Y:S01]  /*0880*/  DFMA R28, R20, R20, R14 ;  /* 0x00000014141c722b */ /* 0x000fe2000000000e */
[----:B------:R-:W-:Y:S02]  /*0890*/  IMAD.MOV.U32 R14, RZ, RZ, 0x0 ;  /* 0x00000000ff0e7424 */ /* 0x000fe400078e00ff */
[----:B------:R-:W-:-:S03]  /*08a0*/  IMAD.MOV.U32 R15, RZ, RZ, 0x3fd80000 ;  /* 0x3fd80000ff0f7424 */ /* 0x000fc600078e00ff */
[----:B------:R-:W0:Y:S04]  /*08b0*/  MUFU.RSQ64H R25, R29 ;  /* 0x0000001d00197308 */ /* 0x000e280000001c00 */
[----:B------:R-:W-:-:S05]  /*08c0*/  VIADD R24, R29, 0xfcb00000 ;  /* 0xfcb000001d187836 */ /* 0x000fca0000000000 */
[----:B------:R-:W-:Y:S01]  /*08d0*/  ISETP.GE.U32.AND P0, PT, R24, 0x7ca00000, PT ;  /* 0x7ca000001800780c */ /* 0x000fe20003f06070 */
[----:B0-----:R-:W-:-:S08]  /*08e0*/  DMUL R12, R24, R24 ;  /* 0x00000018180c7228 */ /* 0x001fd00000000000 */
[----:B------:R-:W-:-:S08]  /*08f0*/  DFMA R12, R28, -R12, 1 ;  /* 0x3ff000001c0c742b */ /* 0x000fd0000000080c */
[----:B------:R-:W-:Y:S02]  /*0900*/  DFMA R14, R12, R14, 0.5 ;  /* 0x3fe000000c0e742b */ /* 0x000fe4000000000e */
[----:B------:R-:W-:-:S08]  /*0910*/  DMUL R12, R24, R12 ;  /* 0x0000000c180c7228 */ /* 0x000fd00000000000 */
[----:B------:R-:W-:-:S08]  /*0920*/  DFMA R20, R14, R12, R24 ;  /* 0x0000000c0e14722b */ /* 0x000fd00000000018 */
[----:B------:R-:W-:Y:S02]  /*0930*/  DMUL R12, R28, R20 ;  /* 0x000000141c0c7228 */ /* 0x000fe40000000000 */
[----:B------:R-:W-:Y:S01]  /*0940*/  VIADD R15, R21, 0xfff00000 ;  /* 0xfff00000150f7836 */ /* 0x000fe20000000000 */
[----:B------:R-:W-:-:S05]  /*0950*/  MOV R14, R20 ;  /* 0x00000014000e7202 */ /* 0x000fca0000000f00 */
[----:B------:R-:W-:-:S08]  /*0960*/  DFMA R22, R12, -R12, R28 ;  /* 0x8000000c0c16722b */ /* 0x000fd0000000001c */
[----:B------:R-:W-:Y:S01]  /*0970*/  DFMA R32, R22, R14, R12 ;  /* 0x0000000e1620722b */ /* 0x000fe2000000000c */
[----:B------:R-:W-:Y:S10]  /*0980*/  @!P0 BRA `(.L_x_11) ;  /* 0x0000000000108947 */ /* 0x000ff40003800000 */
[----:B------:R-:W-:Y:S01]  /*0990*/  IMAD.MOV.U32 R14, RZ, RZ, R20 ;  /* 0x000000ffff0e7224 */ /* 0x000fe200078e0014 */
[----:B------:R-:W-:Y:S01]  /*09a0*/  MOV R26, 0x9d0 ;  /* 0x000009d0001a7802 */ /* 0x000fe20000000f00 */
[----:B------:R-:W-:-:S07]  /*09b0*/  IMAD.MOV.U32 R25, RZ, RZ, R29 ;  /* 0x000000ffff197224 */ /* 0x000fce00078e001d */
[----:B------:R-:W-:Y:S05]  /*09c0*/  CALL.REL.NOINC `($__internal_1_$__cuda_sm20_dsqrt_rn_f64_mediumpath_v1) ;  /* 0x0000004800787944 */ /* 0x000fea0003c00000 */
.L_x_11:
[----:B------:R-:W-:Y:S05]  /*09d0*/  BSYNC.RECONVERGENT B1 ;  /* 0x0000000000017941 */ /* 0x000fea0003800200 */
.L_x_10:
[----:B------:R-:W0:Y:S01]  /*09e0*/  LDCU UR7, c[0x0][0x39c] ;  /* 0x00007380ff0777ac */ /* 0x000e220008000800 */
[----:B------:R-:W1:Y:S01]  /*09f0*/  LDC.64 R12, c[0x0][0x398] ;  /* 0x0000e600ff0c7b82 */ /* 0x000e620000000a00 */
[----:B------:R-:W-:Y:S01]  /*0a00*/  IMAD.MOV.U32 R14, RZ, RZ, 0x1 ;  /* 0x00000001ff0e7424 */ /* 0x000fe200078e00ff */
[----:B------:R-:W-:Y:S01]  /*0a10*/  FSETP.GEU.AND P2, PT, |R33|, 6.5827683646048100446e-37, PT ;  /* 0x036000002100780b */ /* 0x000fe20003f4e200 */
[----:B------:R-:W-:Y:S01]  /*0a20*/  BSSY.RECONVERGENT B1, `(.L_x_12) ;  /* 0x000000f000017945 */ /* 0x000fe20003800200 */
[----:B0-----:R-:W1:Y:S03]  /*0a30*/  MUFU.RCP64H R15, UR7 ;  /* 0x00000007000f7d08 */ /* 0x001e660008001800 */
[----:B-1----:R-:W-:-:S08]  /*0a40*/  DFMA R20, R14, -R12, 1 ;  /* 0x3ff000000e14742b */ /* 0x002fd0000000080c */
[----:B------:R-:W-:-:S08]  /*0a50*/  DFMA R20, R20, R20, R20 ;  /* 0x000000141414722b */ /* 0x000fd00000000014 */
[----:B------:R-:W-:-:S08]  /*0a60*/  DFMA R20, R14, R20, R14 ;  /* 0x000000140e14722b */ /* 0x000fd0000000000e */
[----:B------:R-:W-:-:S08]  /*0a70*/  DFMA R14, R20, -R12, 1 ;  /* 0x3ff00000140e742b */ /* 0x000fd0000000080c */
[----:B------:R-:W-:-:S08]  /*0a80*/  DFMA R14, R20, R14, R20 ;  /* 0x0000000e140e722b */ /* 0x000fd00000000014 */
[----:B------:R-:W-:-:S08]  /*0a90*/  DMUL R20, R14, R32 ;  /* 0x000000200e147228 */ /* 0x000fd00000000000 */
[----:B------:R-:W-:-:S08]  /*0aa0*/  DFMA R12, R20, -R12, R32 ;  /* 0x8000000c140c722b */ /* 0x000fd00000000020 */
[----:B------:R-:W-:-:S10]  /*0ab0*/  DFMA R12, R14, R12, R20 ;  /* 0x0000000c0e0c722b */ /* 0x000fd40000000014 */
[----:B------:R-:W-:-:S05]  /*0ac0*/  FFMA R8, RZ, UR7, R13 ;  /* 0x00000007ff087c23 */ /* 0x000fca000800000d */
[----:B------:R-:W-:-:S13]  /*0ad0*/  FSETP.GT.AND P0, PT, |R8|, 1.469367938527859385e-39, PT ;  /* 0x001000000800780b */ /* 0x000fda0003f04200 */
[----:B------:R-:W-:Y:S05]  /*0ae0*/  @P0 BRA P2, `(.L_x_13) ;  /* 0x0000000000080947 */ /* 0x000fea0001000000 */
[----:B------:R-:W-:-:S07]  /*0af0*/  MOV R26, 0xb10 ;  /* 0x00000b10001a7802 */ /* 0x000fce0000000f00 */
[----:B------:R-:W-:Y:S05]  /*0b00*/  CALL.REL.NOINC `($__internal_0_$__cuda_sm20_div_rn_f64_full) ;  /* 0x0000004000b07944 */ /* 0x000fea0003c00000 */
.L_x_13:
[----:B------:R-:W-:Y:S05]  /*0b10*/  BSYNC.RECONVERGENT B1 ;  /* 0x0000000000017941 */ /* 0x000fea0003800200 */
.L_x_12:
[----:B------:R-:W0:Y:S01]  /*0b20*/  S2UR UR8, SR_CgaCtaId ;  /* 0x00000000000879c3 */ /* 0x000e220000008800 */
[----:B------:R-:W1:Y:S01]  /*0b30*/  F2I.F64.TRUNC R12, R12 ;  /* 0x0000000c000c7311 */ /* 0x000e62000030d100 */
[----:B------:R-:W-:Y:S01]  /*0b40*/  UMOV UR7, 0x400 ;  /* 0x0000040000077882 */ /* 0x000fe20000000000 */
[----:B------:R-:W-:Y:S01]  /*0b50*/  BSSY.RECONVERGENT B0, `(.L_x_9) ;  /* 0x0000009000007945 */ /* 0x000fe20003800200 */
[----:B------:R-:W-:-:S04]  /*0b60*/  UIADD3 UR7, UPT, UPT, UR7, 0x1800, URZ ;  /* 0x0000180007077890 */ /* 0x000fc8000fffe0ff */
[----:B0-----:R-:W-:-:S06]  /*0b70*/  ULEA UR7, UR8, UR7, 0x18 ;  /* 0x0000000708077291 */ /* 0x001fcc000f8ec0ff */
[----:B-1----:R-:W-:-:S07]  /*0b80*/  LEA R21, R12, UR7, 0x3 ;  /* 0x000000070c157c11 */ /* 0x002fce000f8e18ff */
.L_x_14:
[----:B------:R-:W0:Y:S02]  /*0b90*/  LDS.64 R12, [R21] ;  /* 0x00000000150c7984 */ /* 0x000e240000000a00 */
[----:B0-----:R-:W-:-:S05]  /*0ba0*/  IADD3 R14, P0, PT, R12, 0x1, RZ ;  /* 0x000000010c0e7810 */ /* 0x001fca0007f1e0ff */
[----:B------:R-:W-:-:S07]  /*0bb0*/  IMAD.X R15, RZ, RZ, R13, P0 ;  /* 0x000000ffff0f7224 */ /* 0x000fce00000e060d */
[----:B------:R-:W0:Y:S02]  /*0bc0*/  ATOMS.CAST.SPIN.64 P0, [R21], R12, R14 ;  /* 0x0000000c1500758d */ /* 0x000e24000180040e */
[----:B0-----:R-:W-:Y:S05]  /*0bd0*/  @!P0 BRA `(.L_x_14) ;  /* 0xfffffffc00ec8947 */ /* 0x001fea000383ffff */
[----:B------:R-:W-:Y:S05]  /*0be0*/  BSYNC.RECONVERGENT B0 ;  /* 0x0000000000007941 */ /* 0x000fea0003800200 */
.L_x_9:
[----:B------:R-:W0:Y:S01]  /*0bf0*/  LDCU.64 UR12, c[0x0][0x390] ;  /* 0x00007200ff0c77ac */ /* 0x000e220008000a00 */
[----:B------:R-:W-:-:S05]  /*0c00*/  VIADD R8, R6, 0x1 ;  /* 0x0000000106087836 */ /* 0x000fca0000000000 */
[----:B0-----:R-:W-:-:S04]  /*0c10*/  ISETP.GE.U32.AND P0, PT, R8, UR12, PT ;  /* 0x0000000c08007c0c */ /* 0x001fc8000bf06070 */
[----:B------:R-:W-:-:S13]  /*0c20*/  ISETP.GE.AND.EX P0, PT, RZ, UR13, PT, P0 ;  /* 0x0000000dff007c0c */ /* 0x000fda000bf06300 */
[----:B------:R-:W-:Y:S05]  /*0c30*/  @P0 BRA `(.L_x_15) ;  /* 0x0000000000fc0947 */ /* 0x000fea0003800000 */
[----:B------:R-:W0:Y:S01]  /*0c40*/  LDS.128 R12, [UR6+0x20] ;  /* 0x00002006ff0c7984 */ /* 0x000e220008000c00 */
        /* <DEDUP_REMOVED lines=19> */
[----:B------:R-:W-:Y:S02]  /*0d80*/  VIADD R15, R21, 0xfff00000 ;  /* 0xfff00000150f7836 */ /* 0x000fe40000000000 */
[----:B------:R-:W-:-:S04]  /*0d90*/  IMAD.MOV.U32 R14, RZ, RZ, R20 ;  /* 0x000000ffff0e7224 */ /* 0x000fc800078e0014 */
[----:B------:R-:W-:-:S08]  /*0da0*/  DFMA R22, R12, -R12, R28 ;  /* 0x8000000c0c16722b */ /* 0x000fd0000000001c */
[----:B------:R-:W-:Y:S01]  /*0db0*/  DFMA R32, R22, R14, R12 ;  /* 0x0000000e1620722b */ /* 0x000fe2000000000c */
[----:B------:R-:W-:Y:S10]  /*0dc0*/  @!P0 BRA `(.L_x_17) ;  /* 0x0000000000108947 */ /* 0x000ff40003800000 */
[----:B------:R-:W-:Y:S01]  /*0dd0*/  MOV R14, R20 ;  /* 0x00000014000e7202 */ /* 0x000fe20000000f00 */
[----:B------:R-:W-:Y:S01]  /*0de0*/  IMAD.MOV.U32 R25, RZ, RZ, R29 ;  /* 0x000000ffff197224 */ /* 0x000fe200078e001d */
[----:B------:R-:W-:-:S07]  /*0df0*/  MOV R26, 0xe10 ;  /* 0x00000e10001a7802 */ /* 0x000fce0000000f00 */
[----:B------:R-:W-:Y:S05]  /*0e00*/  CALL.REL.NOINC `($__internal_1_$__cuda_sm20_dsqrt_rn_f64_mediumpath_v1) ;  /* 0x0000004400687944 */ /* 0x000fea0003c00000 */
.L_x_17:
[----:B------:R-:W-:Y:S05]  /*0e10*/  BSYNC.RECONVERGENT B1 ;  /* 0x0000000000017941 */ /* 0x000fea0003800200 */
.L_x_16:
        /* <DEDUP_REMOVED lines=19> */
.L_x_19:
[----:B------:R-:W-:Y:S05]  /*0f50*/  BSYNC.RECONVERGENT B1 ;  /* 0x0000000000017941 */ /* 0x000fea0003800200 */
.L_x_18:
[----:B------:R-:W0:Y:S01]  /*0f60*/  S2UR UR8, SR_CgaCtaId ;  /* 0x00000000000879c3 */ /* 0x000e220000008800 */
[----:B------:R-:W1:Y:S01]  /*0f70*/  F2I.F64.TRUNC R12, R12 ;  /* 0x0000000c000c7311 */ /* 0x000e62000030d100 */
[----:B------:R-:W-:Y:S01]  /*0f80*/  UMOV UR7, 0x400 ;  /* 0x0000040000077882 */ /* 0x000fe20000000000 */
[----:B------:R-:W-:Y:S01]  /*0f90*/  BSSY.RECONVERGENT B0, `(.L_x_15) ;  /* 0x0000009000007945 */ /* 0x000fe20003800200 */
[----:B------:R-:W-:-:S04]  /*0fa0*/  UIADD3 UR7, UPT, UPT, UR7, 0x1800, URZ ;  /* 0x0000180007077890 */ /* 0x000fc8000fffe0ff */
[----:B0-----:R-:W-:-:S06]  /*0fb0*/  ULEA UR7, UR8, UR7, 0x18 ;  /* 0x0000000708077291 */ /* 0x001fcc000f8ec0ff */
[----:B-1----:R-:W-:-:S07]  /*0fc0*/  LEA R21, R12, UR7, 0x3 ;  /* 0x000000070c157c11 */ /* 0x002fce000f8e18ff */
.L_x_20:
[----:B------:R-:W0:Y:S02]  /*0fd0*/  LDS.64 R12, [R21] ;  /* 0x00000000150c7984 */ /* 0x000e240000000a00 */
[----:B0-----:R-:W-:-:S05]  /*0fe0*/  IADD3 R14, P0, PT, R12, 0x1, RZ ;  /* 0x000000010c0e7810 */ /* 0x001fca0007f1e0ff */
[----:B------:R-:W-:-:S07]  /*0ff0*/  IMAD.X R15, RZ, RZ, R13, P0 ;  /* 0x000000ffff0f7224 */ /* 0x000fce00000e060d */
[----:B------:R-:W0:Y:S02]  /*1000*/  ATOMS.CAST.SPIN.64 P0, [R21], R12, R14 ;  /* 0x0000000c1500758d */ /* 0x000e24000180040e */
[----:B0-----:R-:W-:Y:S05]  /*1010*/  @!P0 BRA `(.L_x_20) ;  /* 0xfffffffc00ec8947 */ /* 0x001fea000383ffff */
[----:B------:R-:W-:Y:S05]  /*1020*/  BSYNC.RECONVERGENT B0 ;  /* 0x0000000000007941 */ /* 0x000fea0003800200 */
.L_x_15:
        /* <DEDUP_REMOVED lines=30> */
[----:B------:R-:W-:Y:S01]  /*1210*/  IMAD.MOV.U32 R14, RZ, RZ, R20 ;  /* 0x000000ffff0e7224 */ /* 0x000fe200078e0014 */
[----:B------:R-:W-:Y:S02]  /*1220*/  MOV R25, R29 ;  /* 0x0000001d00197202 */ /* 0x000fe40000000f00 */
[----:B------:R-:W-:-:S07]  /*1230*/  MOV R26, 0x1250 ;  /* 0x00001250001a7802 */ /* 0x000fce0000000f00 */
[----:B------:R-:W-:Y:S05]  /*1240*/  CALL.REL.NOINC `($__internal_1_$__cuda_sm20_dsqrt_rn_f64_mediumpath_v1) ;  /* 0x0000004000587944 */ /* 0x000fea0003c00000 */
.L_x_23:
[----:B------:R-:W-:Y:S05]  /*1250*/  BSYNC.RECONVERGENT B1 ;  /* 0x0000000000017941 */ /* 0x000fea0003800200 */
.L_x_22:
        /* <DEDUP_REMOVED lines=19> */
.L_x_25:
[----:B------:R-:W-:Y:S05]  /*1390*/  BSYNC.RECONVERGENT B1 ;  /* 0x0000000000017941 */ /* 0x000fea0003800200 */
.L_x_24:
[----:B------:R-:W0:Y:S01]  /*13a0*/  S2UR UR8, SR_CgaCtaId ;  /* 0x00000000000879c3 */ /* 0x000e220000008800 */
[----:B------:R-:W1:Y:S01]  /*13b0*/  F2I.F64.TRUNC R12, R12 ;  /* 0x0000000c000c7311 */ /* 0x000e62000030d100 */
[----:B------:R-:W-:Y:S01]  /*13c0*/  UMOV UR7, 0x400 ;  /* 0x0000040000077882 */ /* 0x000fe20000000000 */
[----:B------:R-:W-:Y:S01]  /*13d0*/  BSSY.RECONVERGENT B0, `(.L_x_21) ;  /* 0x0000009000007945 */ /* 0x000fe20003800200 */
[----:B------:R-:W-:-:S04]  /*13e0*/  UIADD3 UR7, UPT, UPT, UR7, 0x1800, URZ ;  /* 0x0000180007077890 */ /* 0x000fc8000fffe0ff */
[----:B0-----:R-:W-:-:S06]  /*13f0*/  ULEA UR7, UR8, UR7, 0x18 ;  /* 0x0000000708077291 */ /* 0x001fcc000f8ec0ff */
[----:B-1----:R-:W-:-:S07]  /*1400*/  LEA R21, R12, UR7, 0x3 ;  /* 0x000000070c157c11 */ /* 0x002fce000f8e18ff */
.L_x_26:
[----:B------:R-:W0:Y:S02]  /*1410*/  LDS.64 R12, [R21] ;  /* 0x00000000150c7984 */ /* 0x000e240000000a00 */
[----:B0-----:R-:W-:-:S05]  /*1420*/  IADD3 R14, P0, PT, R12, 0x1, RZ ;  /* 0x000000010c0e7810 */ /* 0x001fca0007f1e0ff */
[----:B------:R-:W-:-:S07]  /*1430*/  IMAD.X R15, RZ, RZ, R13, P0 ;  /* 0x000000ffff0f7224 */ /* 0x000fce00000e060d */
[----:B------:R-:W0:Y:S02]  /*1440*/  ATOMS.CAST.SPIN.64 P0, [R21], R12, R14 ;  /* 0x0000000c1500758d */ /* 0x000e24000180040e */
[----:B0-----:R-:W-:Y:S05]  /*1450*/  @!P0 BRA `(.L_x_26) ;  /* 0xfffffffc00ec8947 */ /* 0x001fea000383ffff */
[----:B------:R-:W-:Y:S05]  /*1460*/  BSYNC.RECONVERGENT B0 ;  /* 0x0000000000007941 */ /* 0x000fea0003800200 */
.L_x_21:
        /* <DEDUP_REMOVED lines=31> */
[----:B------:R-:W-:Y:S01]  /*1660*/  MOV R26, 0x1690 ;  /* 0x00001690001a7802 */ /* 0x000fe20000000f00 */
[----:B------:R-:W-:-:S07]  /*1670*/  IMAD.MOV.U32 R25, RZ, RZ, R29 ;  /* 0x000000ffff197224 */ /* 0x000fce00078e001d */
[----:B------:R-:W-:Y:S05]  /*1680*/  CALL.REL.NOINC `($__internal_1_$__cuda_sm20_dsqrt_rn_f64_mediumpath_v1) ;  /* 0x0000003c00487944 */ /* 0x000fea0003c00000 */
.L_x_29:
[----:B------:R-:W-:Y:S05]  /*1690*/  BSYNC.RECONVERGENT B1 ;  /* 0x0000000000017941 */ /* 0x000fea0003800200 */
.L_x_28:
[----:B------:R-:W0:Y:S01]  /*16a0*/  LDCU UR6, c[0x0][0x39c] ;  /* 0x00007380ff0677ac */ /* 0x000e220008000800 */
[----:B------:R-:W1:Y:S01]  /*16b0*/  LDC.64 R12, c[0x0][0x398] ;  /* 0x0000e600ff0c7b82 */ /* 0x000e620000000a00 */
[----:B------:R-:W-:Y:S01]  /*16c0*/  MOV R14, 0x1 ;  /* 0x00000001000e7802 */ /* 0x000fe20000000f00 */
[----:B------:R-:W-:Y:S01]  /*16d0*/  BSSY.RECONVERGENT B1, `(.L_x_30) ;  /* 0x0000010000017945 */ /* 0x000fe20003800200 */
[----:B------:R-:W-:Y:S01]  /*16e0*/  FSETP.GEU.AND P2, PT, |R33|, 6.5827683646048100446e-37, PT ;  /* 0x036000002100780b */ /* 0x000fe20003f4e200 */
        /* <DEDUP_REMOVED lines=14> */
.L_x_31:
[----:B------:R-:W-:Y:S05]  /*17d0*/  BSYNC.RECONVERGENT B1 ;  /* 0x0000000000017941 */ /* 0x000fea0003800200 */
.L_x_30:
[----:B------:R-:W0:Y:S01]  /*17e0*/  S2UR UR7, SR_CgaCtaId ;  /* 0x00000000000779c3 */ /* 0x000e220000008800 */
[----:B------:R-:W1:Y:S01]  /*17f0*/  F2I.F64.TRUNC R12, R12 ;  /* 0x0000000c000c7311 */ /* 0x000e62000030d100 */
[----:B------:R-:W-:Y:S01]  /*1800*/  UMOV UR6, 0x400 ;  /* 0x0000040000067882 */ /* 0x000fe20000000000 */
[----:B------:R-:W-:Y:S01]  /*1810*/  BSSY.RECONVERGENT B0, `(.L_x_27) ;  /* 0x0000009000007945 */ /* 0x000fe20003800200 */
[----:B------:R-:W-:-:S04]  /*1820*/  UIADD3 UR6, UPT, UPT, UR6, 0x1800, URZ ;  /* 0x0000180006067890 */ /* 0x000fc8000fffe0ff */
[----:B0-----:R-:W-:-:S06]  /*1830*/  ULEA UR6, UR7, UR6, 0x18 ;  /* 0x0000000607067291 */ /* 0x001fcc000f8ec0ff */
[----:B-1----:R-:W-:-:S07]  /*1840*/  LEA R21, R12, UR6, 0x3 ;  /* 0x000000060c157c11 */ /* 0x002fce000f8e18ff */
.L_x_32:
[----:B------:R-:W0:Y:S02]  /*1850*/  LDS.64 R12, [R21] ;  /* 0x00000000150c7984 */ /* 0x000e240000000a00 */
[----:B0-----:R-:W-:-:S05]  /*1860*/  IADD3 R14, P0, PT, R12, 0x1, RZ ;  /* 0x000000010c0e7810 */ /* 0x001fca0007f1e0ff */
[----:B------:R-:W-:-:S07]  /*1870*/  IMAD.X R15, RZ, RZ, R13, P0 ;  /* 0x000000ffff0f7224 */ /* 0x000fce00000e060d */
[----:B------:R-:W0:Y:S02]  /*1880*/  ATOMS.CAST.SPIN.64 P0, [R21], R12, R14 ;  /* 0x0000000c1500758d */ /* 0x000e24000180040e */
[----:B0-----:R-:W-:Y:S05]  /*1890*/  @!P0 BRA `(.L_x_32) ;  /* 0xfffffffc00ec8947 */ /* 0x001fea000383ffff */
[----:B------:R-:W-:Y:S05]  /*18a0*/  BSYNC.RECONVERGENT B0 ;  /* 0x0000000000007941 */ /* 0x000fea0003800200 */
.L_x_27:
[----:B------:R-:W-:Y:S01]  /*18b0*/  UIADD3 UR4, UPT, UPT, UR4, 0x4, URZ ;  /* 0x0000000404047890 */ /* 0x000fe2000fffe0ff */
[----:B------:R-:W-:-:S05]  /*18c0*/  LOP3.LUT R6, R3, 0x7fc, RZ, 0xc0, !PT ;  /* 0x000007fc03067812 */ /* 0x000fca00078ec0ff */
[----:B------:R-:W-:-:S13]  /*18d0*/  ISETP.NE.AND P0, PT, R6, UR4, PT ;  /* 0x0000000406007c0c */ /* 0x000fda000bf05270 */
[----:B------:R-:W-:Y:S05]  /*18e0*/  @P0 BRA `(.L_x_33) ;  /* 0xffffffec009c0947 */ /* 0x000fea000383ffff */
.L_x_8:
[----:B------:R-:W-:-:S13]  /*18f0*/  LOP3.LUT P0, R8, R3, 0x3, RZ, 0xc0, !PT ;  /* 0x0000000303087812 */ /* 0x000fda000780c0ff */
[----:B------:R-:W-:Y:S05]  /*1900*/  @!P0 BRA `(.L_x_7) ;  /* 0x0000000c007c8947 */ /* 0x000fea0003800000 */
[----:B------:R-:W-:-:S13]  /*1910*/  ISETP.NE.AND P0, PT, R8, 0x1, PT ;  /* 0x000000010800780c */ /* 0x000fda0003f05270 */
[----:B------:R-:W-:Y:S05]  /*1920*/  @!P0 BRA `(.L_x_34) ;  /* 0x0000000800448947 */ /* 0x000fea0003800000 */
[----:B------:R-:W0:Y:S01]  /*1930*/  LDCU.64 UR6, c[0x0][0x390] ;  /* 0x00007200ff0677ac */ /* 0x000e220008000a00 */
[----:B------:R-:W-:-:S05]  /*1940*/  IMAD.IADD R8, R9, 0x1, R6 ;  /* 0x0000000109087824 */ /* 0x000fca00078e0206 */
[----:B0-----:R-:W-:-:S04]  /*1950*/  ISETP.GE.U32.AND P0, PT, R8, UR6, PT ;  /* 0x0000000608007c0c */ /* 0x001fc8000bf06070 */
[----:B------:R-:W-:-:S13]  /*1960*/  ISETP.GE.AND.EX P0, PT, RZ, UR7, PT, P0 ;  /* 0x00000007ff007c0c */ /* 0x000fda000bf06300 */
[----:B------:R-:W-:Y:S05]  /*1970*/  @P0 BRA `(.L_x_35) ;  /* 0x00000004000c0947 */ /* 0x000fea0003800000 */
[----:B------:R-:W0:Y:S01]  /*1980*/  S2R R13, SR_CgaCtaId ;  /* 0x00000000000d7919 */ /* 0x000e220000008800 */
[----:B------:R-:W-:Y:S01]  /*1990*/  MOV R12, 0x400 ;  /* 0x00000400000c7802 */ /* 0x000fe20000000f00 */
[----:B------:R-:W-:Y:S03]  /*19a0*/  BSSY.RECONVERGENT B1, `(.L_x_36) ;  /* 0x000001f000017945 */ /* 0x000fe60003800200 */
[----:B0-----:R-:W-:-:S05]  /*19b0*/  LEA R13, R13, R12, 0x18 ;  /* 0x0000000c0d0d7211 */ /* 0x001fca00078ec0ff */
[----:B------:R-:W-:-:S05]  /*19c0*/  IMAD R22, R6, 0x18, R13 ;  /* 0x0000001806167824 */ /* 0x000fca00078e020d */
[----:B------:R-:W0:Y:S04]  /*19d0*/  LDS.128 R12, [R22] ;  /* 0x00000000160c7984 */ /* 0x000e280000000c00 */
[----:B------:R-:W1:Y:S01]  /*19e0*/  LDS.64 R20, [R22+0x10] ;  /* 0x0000100016147984 */ /* 0x000e620000000a00 */
        /* <DEDUP_REMOVED lines=26> */
.L_x_37:
[----:B------:R-:W-:Y:S05]  /*1b90*/  BSYNC.RECONVERGENT B1 ;  /* 0x0000000000017941 */ /* 0x000fea0003800200 */
.L_x_36:
        /* <DEDUP_REMOVED lines=19> */
.L_x_39:
[----:B------:R-:W-:Y:S05]  /*1cd0*/  BSYNC.RECONVERGENT B1 ;  /* 0x0000000000017941 */ /* 0x000fea0003800200 */
.L_x_38:
[----:B------:R-:W0:Y:S01]  /*1ce0*/  S2UR UR6, SR_CgaCtaId ;  /* 0x00000000000679c3 */ /* 0x000e220000008800 */
[----:B------:R-:W1:Y:S01]  /*1cf0*/  F2I.F64.TRUNC R12, R12 ;  /* 0x0000000c000c7311 */ /* 0x000e62000030d100 */
[----:B------:R-:W-:Y:S01]  /*1d00*/  UMOV UR4, 0x400 ;  /* 0x0000040000047882 */ /* 0x000fe20000000000 */
[----:B------:R-:W-:Y:S01]  /*1d10*/  BSSY.RECONVERGENT B0, `(.L_x_35) ;  /* 0x0000009000007945 */ /* 0x000fe20003800200 */
[----:B------:R-:W-:-:S04]  /*1d20*/  UIADD3 UR4, UPT, UPT, UR4, 0x1800, URZ ;  /* 0x0000180004047890 */ /* 0x000fc8000fffe0ff */
[----:B0-----:R-:W-:-:S06]  /*1d30*/  ULEA UR4, UR6, UR4, 0x18 ;  /* 0x0000000406047291 */ /* 0x001fcc000f8ec0ff */
[----:B-1----:R-:W-:-:S07]  /*1d40*/  LEA R21, R12, UR4, 0x3 ;  /* 0x000000040c157c11 */ /* 0x002fce000f8e18ff */
.L_x_40:
[----:B------:R-:W0:Y:S02]  /*1d50*/  LDS.64 R12, [R21] ;  /* 0x00000000150c7984 */ /* 0x000e240000000a00 */
[----:B0-----:R-:W-:-:S04]  /*1d60*/  IADD3 R14, P0, PT, R12, 0x1, RZ ;  /* 0x000000010c0e7810 */ /* 0x001fc80007f1e0ff */
[----:B------:R-:W-:-:S08]  /*1d70*/  IADD3.X R15, PT, PT, RZ, R13, RZ, P0, !PT ;  /* 0x0000000dff0f7210 */ /* 0x000fd000007fe4ff */
[----:B------:R-:W0:Y:S02]  /*1d80*/  ATOMS.CAST.SPIN.64 P0, [R21], R12, R14 ;  /* 0x0000000c1500758d */ /* 0x000e24000180040e */
[----:B0-----:R-:W-:Y:S05]  /*1d90*/  @!P0 BRA `(.L_x_40) ;  /* 0xfffffffc00ec8947 */ /* 0x001fea000383ffff */
[----:B------:R-:W-:Y:S05]  /*1da0*/  BSYNC.RECONVERGENT B0 ;  /* 0x0000000000007941 */ /* 0x000fea0003800200 */
.L_x_35:
[----:B------:R-:W0:Y:S01]  /*1db0*/  LDCU.64 UR6, c[0x0][0x390] ;  /* 0x00007200ff0677ac */ /* 0x000e220008000a00 */
[----:B------:R-:W-:-:S05]  /*1dc0*/  VIADD R8, R8, 0x1 ;  /* 0x0000000108087836 */ /* 0x000fca0000000000 */
        /* <DEDUP_REMOVED lines=8> */
[----:B------:R-:W0:Y:S04]  /*1e50*/  LDS.128 R12, [R8+0x20] ;  /* 0x00002000080c7984 */ /* 0x000e280000000c00 */
        /* <DEDUP_REMOVED lines=27> */
.L_x_43:
[----:B------:R-:W-:Y:S05]  /*2010*/  BSYNC.RECONVERGENT B1 ;  /* 0x0000000000017941 */ /* 0x000fea0003800200 */
.L_x_42:
        /* <DEDUP_REMOVED lines=19> */
.L_x_45:
[----:B------:R-:W-:Y:S05]  /*2150*/  BSYNC.RECONVERGENT B1 ;  /* 0x0000000000017941 */ /* 0x000fea0003800200 */
.L_x_44:
[----:B------:R-:W0:Y:S01]  /*2160*/  S2UR UR6, SR_CgaCtaId ;  /* 0x00000000000679c3 */ /* 0x000e220000008800 */
[----:B------:R-:W1:Y:S01]  /*2170*/  F2I.F64.TRUNC R12, R12 ;  /* 0x0000000c000c7311 */ /* 0x000e62000030d100 */
[----:B------:R-:W-:Y:S01]  /*2180*/  UMOV UR4, 0x400 ;  /* 0x0000040000047882 */ /* 0x000fe20000000000 */
[----:B------:R-:W-:Y:S01]  /*2190*/  BSSY.RECONVERGENT B0, `(.L_x_41) ;  /* 0x0000009000007945 */ /* 0x000fe20003800200 */
[----:B------:R-:W-:-:S04]  /*21a0*/  UIADD3 UR4, UPT, UPT, UR4, 0x1800, URZ ;  /* 0x0000180004047890 */ /* 0x000fc8000fffe0ff */
[----:B0-----:R-:W-:-:S06]  /*21b0*/  ULEA UR4, UR6, UR4, 0x18 ;  /* 0x0000000406047291 */ /* 0x001fcc000f8ec0ff */
[----:B-1----:R-:W-:-:S07]  /*21c0*/  LEA R21, R12, UR4, 0x3 ;  /* 0x000000040c157c11 */ /* 0x002fce000f8e18ff */
.L_x_46:
[----:B------:R-:W0:Y:S02]  /*21d0*/  LDS.64 R12, [R21] ;  /* 0x00000000150c7984 */ /* 0x000e240000000a00 */
[----:B0-----:R-:W-:-:S05]  /*21e0*/  IADD3 R14, P0, PT, R12, 0x1, RZ ;  /* 0x000000010c0e7810 */ /* 0x001fca0007f1e0ff */
[----:B------:R-:W-:-:S07]  /*21f0*/  IMAD.X R15, RZ, RZ, R13, P0 ;  /* 0x000000ffff0f7224 */ /* 0x000fce00000e060d */
[----:B------:R-:W0:Y:S02]  /*2200*/  ATOMS.CAST.SPIN.64 P0, [R21], R12, R14 ;  /* 0x0000000c1500758d */ /* 0x000e24000180040e */
[----:B0-----:R-:W-:Y:S05]  /*2210*/  @!P0 BRA `(.L_x_46) ;  /* 0xfffffffc00ec8947 */ /* 0x001fea000383ffff */
[----:B------:R-:W-:Y:S05]  /*2220*/  BSYNC.RECONVERGENT B0 ;  /* 0x0000000000007941 */ /* 0x000fea0003800200 */
.L_x_41:
[----:B------:R-:W-:-:S07]  /*2230*/  IADD3 R6, PT, PT, R6, 0x2, RZ ;  /* 0x0000000206067810 */ /* 0x000fce0007ffe0ff */
.L_x_34:
[----:B------:R-:W0:Y:S01]  /*2240*/  LDC.64 R12, c[0x0][0x390] ;  /* 0x0000e400ff0c7b82 */ /* 0x000e220000000a00 */
[----:B------:R-:W-:Y:S01]  /*2250*/  IMAD.IADD R9, R9, 0x1, R6 ;  /* 0x0000000109097824 */ /* 0x000fe200078e0206 */
[----:B------:R-:W-:-:S04]  /*2260*/  LOP3.LUT R8, R3, 0x1, RZ, 0xc0, !PT ;  /* 0x0000000103087812 */ /* 0x000fc800078ec0ff */
[----:B0-----:R-:W-:-:S04]  /*2270*/  ISETP.GE.U32.AND P0, PT, R9, R12, PT ;  /* 0x0000000c0900720c */ /* 0x001fc80003f06070 */
[----:B------:R-:W-:-:S04]  /*2280*/  ISETP.GE.AND.EX P0, PT, RZ, R13, PT, P0 ;  /* 0x0000000dff00720c */ /* 0x000fc80003f06300 */
[----:B------:R-:W-:-:S13]  /*2290*/  ISETP.NE.U32.OR P0, PT, R8, 0x1, P0 ;  /* 0x000000010800780c */ /* 0x000fda0000705470 */
        /* <DEDUP_REMOVED lines=12> */
[----:B------:R-:W-:Y:S01]  /*2360*/  DFMA R14, R12, R12, R14 ;  /* 0x0000000c0c0e722b */ /* 0x000fe2000000000e */
[----:B------:R-:W-:Y:S02]  /*2370*/  IMAD.MOV.U32 R12, RZ, RZ, 0x0 ;  /* 0x00000000ff0c7424 */ /* 0x000fe400078e00ff */
[----:B------:R-:W-:-:S05]  /*2380*/  IMAD.MOV.U32 R13, RZ, RZ, 0x3fd80000 ;  /* 0x3fd80000ff0d7424 */ /* 0x000fca00078e00ff */
[----:B------:R-:W-:-:S06]  /*2390*/  DFMA R28, R8, R8, R14 ;  /* 0x00000008081c722b */ /* 0x000fcc000000000e */
        /* <DEDUP_REMOVED lines=18> */
.L_x_48:
[----:B------:R-:W-:Y:S05]  /*24c0*/  BSYNC.RECONVERGENT B1 ;  /* 0x0000000000017941 */ /* 0x000fea0003800200 */
.L_x_47:
        /* <DEDUP_REMOVED lines=19> */
[----:B------:R-:W-:Y:S01]  /*2600*/  IMAD.MOV.U32 R8, RZ, RZ, R12 ;  /* 0x000000ffff087224 */ /* 0x000fe200078e000c */
[----:B------:R-:W-:-:S07]  /*2610*/  MOV R9, R13 ;  /* 0x0000000d00097202 */ /* 0x000fce0000000f00 */
.L_x_50:
[----:B------:R-:W-:Y:S05]  /*2620*/  BSYNC.RECONVERGENT B1 ;  /* 0x0000000000017941 */ /* 0x000fea0003800200 */
.L_x_49:
[----:B------:R-:W0:Y:S01]  /*2630*/  S2UR UR6, SR_CgaCtaId ;  /* 0x00000000000679c3 */ /* 0x000e220000008800 */
[----:B------:R-:W1:Y:S01]  /*2640*/  F2I.F64.TRUNC R8, R8 ;  /* 0x0000000800087311 */ /* 0x000e62000030d100 */
[----:B------:R-:W-:Y:S01]  /*2650*/  UMOV UR4, 0x400 ;  /* 0x0000040000047882 */ /* 0x000fe20000000000 */
[----:B------:R-:W-:Y:S01]  /*2660*/  BSSY.RECONVERGENT B0, `(.L_x_7) ;  /* 0x0000009000007945 */ /* 0x000fe20003800200 */
[----:B------:R-:W-:-:S04]  /*2670*/  UIADD3 UR4, UPT, UPT, UR4, 0x1800, URZ ;  /* 0x0000180004047890 */ /* 0x000fc8000fffe0ff */
[----:B0-----:R-:W-:-:S06]  /*2680*/  ULEA UR4, UR6, UR4, 0x18 ;  /* 0x0000000406047291 */ /* 0x001fcc000f8ec0ff */
[----:B-1----:R-:W-:-:S07]  /*2690*/  LEA R21, R8, UR4, 0x3 ;  /* 0x0000000408157c11 */ /* 0x002fce000f8e18ff */
.L_x_51:
[----:B------:R-:W0:Y:S02]  /*26a0*/  LDS.64 R12, [R21] ;  /* 0x00000000150c7984 */ /* 0x000e240000000a00 */
[----:B0-----:R-:W-:-:S05]  /*26b0*/  IADD3 R14, P0, PT, R12, 0x1, RZ ;  /* 0x000000010c0e7810 */ /* 0x001fca0007f1e0ff */
[----:B------:R-:W-:-:S07]  /*26c0*/  IMAD.X R15, RZ, RZ, R13, P0 ;  /* 0x000000ffff0f7224 */ /* 0x000fce00000e060d */
[----:B------:R-:W0:Y:S02]  /*26d0*/  ATOMS.CAST.SPIN.64 P0, [R21], R12, R14 ;  /* 0x0000000c1500758d */ /* 0x000e24000180040e */
[----:B0-----:R-:W-:Y:S05]  /*26e0*/  @!P0 BRA `(.L_x_51) ;  /* 0xfffffffc00ec8947 */ /* 0x001fea000383ffff */
[----:B------:R-:W-:Y:S05]  /*26f0*/  BSYNC.RECONVERGENT B0 ;  /* 0x0000000000007941 */ /* 0x000fea0003800200 */
.L_x_7:
[----:B------:R-:W-:Y:S06]  /*2700*/  BAR.SYNC.DEFER_BLOCKING 0x0 ;  /* 0x0000000000007b1d */ /* 0x000fec0000010000 */
[----:B------:R-:W-:Y:S05]  /*2710*/  WARPSYNC.ALL ;  /* 0x0000000000007948 */ /* 0x000fea0003800000 */
[----:B------:R-:W-:Y:S05]  /*2720*/  @P1 BRA `(.L_x_52) ;  /* 0xffffffdc00ac1947 */ /* 0x000fea000383ffff */
.L_x_6:
[----:B------:R-:W0:Y:S01]  /*2730*/  S2R R2, SR_CgaCtaId ;  /* 0x0000000000027919 */ /* 0x000e220000008800 */
[----:B------:R-:W-:Y:S05]  /*2740*/  WARPSYNC.ALL ;  /* 0x0000000000007948 */ /* 0x000fea0003800000 */
[----:B------:R-:W1:Y:S01]  /*2750*/  LDCU.64 UR6, c[0x0][0x390] ;  /* 0x00007200ff0677ac */ /* 0x000e620008000a00 */
[----:B------:R-:W-:Y:S01]  /*2760*/  MOV R9, 0x400 ;  /* 0x0000040000097802 */ /* 0x000fe20000000f00 */
[----:B------:R-:W-:Y:S02]  /*2770*/  VIADD R6, R0, 0x1 ;  /* 0x0000000100067836 */ /* 0x000fe40000000000 */
[----:B------:R-:W-:-:S03]  /*2780*/  IMAD.IADD R20, R5, 0x1, R0 ;  /* 0x0000000105147824 */ /* 0x000fc600078e0200 */
[----:B------:R-:W-:Y:S02]  /*2790*/  ISETP.GE.U32.AND P0, PT, R6, R3, PT ;  /* 0x000000030600720c */ /* 0x000fe40003f06070 */
[----:B-1----:R-:W-:Y:S02]  /*27a0*/  ISETP.GE.U32.AND P1, PT, R20, UR6, PT ;  /* 0x0000000614007c0c */ /* 0x002fe4000bf26070 */
[----:B0-----:R-:W-:Y:S02]  /*27b0*/  LEA R9, R2, R9, 0x18 ;  /* 0x0000000902097211 */ /* 0x001fe400078ec0ff */
[----:B------:R-:W-:-:S03]  /*27c0*/  SHF.R.S32.HI R2, RZ, 0x1f, R20 ;  /* 0x0000001fff027819 */ /* 0x000fc60000011414 */
[----:B------:R-:W-:Y:S01]  /*27d0*/  IMAD R13, R0, 0x18, R9 ;  /* 0x00000018000d7824 */ /* 0x000fe200078e0209 */
[----:B------:R-:W-:-:S04]  /*27e0*/  ISETP.GE.OR.EX P0, PT, R2, UR7, P0, P1 ;  /* 0x0000000702007c0c */ /* 0x000fc80008706710 */
[----:B-----5:R0:W-:Y:S04]  /*27f0*/  STS.64 [R13], R18 ;  /* 0x000000120d007388 */ /* 0x0201e80000000a00 */
[----:B------:R0:W-:Y:S04]  /*2800*/  STS.64 [R13+0x8], R16 ;  /* 0x000008100d007388 */ /* 0x0001e80000000a00 */
[----:B------:R0:W-:Y:S01]  /*2810*/  STS.64 [R13+0x10], R10 ;  /* 0x0000100a0d007388 */ /* 0x0001e20000000a00 */
[----:B------:R-:W-:Y:S06]  /*2820*/  BAR.SYNC.DEFER_BLOCKING 0x0 ;  /* 0x0000000000007b1d */ /* 0x000fec0000010000 */
[----:B------:R-:W-:Y:S05]  /*2830*/  @P0 BRA `(.L_x_53) ;  /* 0x00000020001c0947 */ /* 0x000fea0003800000 */
[----:B------:R-:W-:Y:S01]  /*2840*/  IADD3 R4, PT, PT, R3, -0x2, -R0 ;  /* 0xfffffffe03047810 */ /* 0x000fe20007ffe800 */
[----:B------:R-:W-:Y:S01]  /*2850*/  BSSY B2, `(.L_x_54) ;  /* 0x000012b000027945 */ /* 0x000fe20003800000 */
[----:B------:R-:W-:Y:S02]  /*2860*/  LOP3.LUT R2, RZ, R0, RZ, 0x33, !PT ;  /* 0x00000000ff027212 */ /* 0x000fe400078e33ff */
[----:B------:R-:W-:-:S03]  /*2870*/  ISETP.GE.U32.AND P0, PT, R4, 0x3, PT ;  /* 0x000000030400780c */ /* 0x000fc60003f06070 */
[----:B------:R-:W-:-:S05]  /*2880*/  IMAD.IADD R2, R2, 0x1, R3 ;  /* 0x0000000102027824 */ /* 0x000fca00078e0203 */
[----:B------:R-:W-:-:S05]  /*2890*/  LOP3.LUT R21, R2, 0x3, RZ, 0xc0, !PT ;  /* 0x0000000302157812 */ /* 0x000fca00078ec0ff */
[----:B------:R-:W-:Y:S05]  /*28a0*/  @!P0 BRA `(.L_x_55) ;  /* 0x0000001000948947 */ /* 0x000fea0003800000 */
[----:B------:R-:W-:Y:S01]  /*28b0*/  LOP3.LUT R4, R2, 0xfffffffc, RZ, 0xc0, !PT ;  /* 0xfffffffc02047812 */ /* 0x000fe200078ec0ff */
[----:B------:R-:W-:Y:S01]  /*28c0*/  BSSY B1, `(.L_x_56) ;  /* 0x0000122000017945 */ /* 0x000fe20003800000 */
[----:B------:R-:W-:Y:S02]  /*28d0*/  VIADD R8, R13, 0x38 ;  /* 0x000000380d087836 */ /* 0x000fe40000000000 */
[----:B------:R-:W-:Y:S02]  /*28e0*/  VIADD R6, R0, 0x2 ;  /* 0x0000000200067836 */ /* 0x000fe40000000000 */
[----:B------:R-:W-:-:S07]  /*28f0*/  IMAD.MOV R4, RZ, RZ, -R4 ;  /* 0x000000ffff047224 */ /* 0x000fce00078e0a04 */
.L_x_85:
[----:B------:R-:W-:Y:S05]  /*2900*/  YIELD ;  /* 0x0000000000007946 */ /* 0x000fea0003800000 */
[----:B------:R-:W1:Y:S01]  /*2910*/  LDCU.64 UR6, c[0x0][0x390] ;  /* 0x00007200ff0677ac */ /* 0x000e620008000a00 */
[----:B------:R-:W-:Y:S01]  /*2920*/  VIADD R12, R20, 0x1 ;  /* 0x00000001140c7836 */ /* 0x000fe20000000000 */
[----:B------:R-:W-:Y:S01]  /*2930*/  BSSY.RECONVERGENT B3, `(.L_x_57) ;  /* 0x0000044000037945 */ /* 0x000fe20003800200 */
[----:B------:R-:W-:-:S05]  /*2940*/  VIADD R4, R4, 0x4 ;  /* 0x0000000404047836 */ /* 0x000fca0000000000 */
[----:B------:R-:W-:Y:S02]  /*2950*/  ISETP.NE.AND P1, PT, R4, RZ, PT ;  /* 0x000000ff0400720c */ /* 0x000fe40003f25270 */
[----:B-1----:R-:W-:-:S04]  /*2960*/  ISETP.GE.U32.AND P0, PT, R12, UR6, PT ;  /* 0x000000060c007c0c */ /* 0x002fc8000bf06070 */
[----:B------:R-:W-:-:S13]  /*2970*/  ISETP.GE.AND.EX P0, PT, RZ, UR7, PT, P0 ;  /* 0x00000007ff007c0c */ /* 0x000fda000bf06300 */
[----:B------:R-:W-:Y:S05]  /*2980*/  @P0 BRA `(.L_x_58) ;  /* 0x0000000000f80947 */ /* 0x000fea0003800000 */
[----:B------:R-:W1:Y:S01]  /*2990*/  LDS.64 R22, [R8+-0x18] ;  /* 0xffffe80008167984 */ /* 0x000e620000000a00 */
[----:B------:R-:W-:Y:S01]  /*29a0*/  MOV R26, 0x0 ;  /* 0x00000000001a7802 */ /* 0x000fe20000000f00 */
[----:B------:R-:W-:Y:S01]  /*29b0*/  IMAD.MOV.U32 R27, RZ, RZ, 0x3fd80000 ;  /* 0x3fd80000ff1b7424 */ /* 0x000fe200078e00ff */
[----:B------:R-:W-:Y:S01]  /*29c0*/  BSSY.RECONVERGENT B4, `(.L_x_59) ;  /* 0x000001b000047945 */ /* 0x000fe20003800200 */
[----:B------:R-:W2:Y:S04]  /*29d0*/  LDS.64 R14, [R8+-0x20] ;  /* 0xffffe000080e7984 */ /* 0x000ea80000000a00 */
[----:B0-----:R-:W0:Y:S01]  /*29e0*/  LDS.64 R12, [R8+-0x10] ;  /* 0xfffff000080c7984 */ /* 0x001e220000000a00 */
[----:B-1----:R-:W-:Y:S02]  /*29f0*/  DADD R22, R16, -R22 ;  /* 0x0000000010167229 */ /* 0x002fe40000000816 */
[----:B--2---:R-:W-:-:S06]  /*2a00*/  DADD R14, R18, -R14 ;  /* 0x00000000120e7229 */ /* 0x004fcc000000080e */
[----:B------:R-:W-:Y:S02]  /*2a10*/  DMUL R22, R22, R22 ;  /* 0x0000001616167228 */ /* 0x000fe40000000000 */
[----:B0-----:R-:W-:-:S06]  /*2a20*/  DADD R12, R10, -R12 ;  /* 0x000000000a0c7229 */ /* 0x001fcc000000080c */
[----:B------:R-:W-:-:S08]  /*2a30*/  DFMA R22, R14, R14, R22 ;  /* 0x0000000e0e16722b */ /* 0x000fd00000000016 */
        /* <DEDUP_REMOVED lines=19> */
.L_x_60:
[----:B------:R-:W-:Y:S05]  /*2b70*/  BSYNC.RECONVERGENT B4 ;  /* 0x0000000000047941 */ /* 0x000fea0003800200 */
.L_x_59:
        /* <DEDUP_REMOVED lines=19> */
.L_x_62:
[----:B------:R-:W-:Y:S05]  /*2cb0*/  BSYNC.RECONVERGENT B4 ;  /* 0x0000000000047941 */ /* 0x000fea0003800200 */
.L_x_61:
[----:B------:R-:W0:Y:S01]  /*2cc0*/  S2UR UR6, SR_CgaCtaId ;  /* 0x00000000000679c3 */ /* 0x000e220000008800 */
[----:B------:R-:W1:Y:S01]  /*2cd0*/  F2I.F64.TRUNC R12, R12 ;  /* 0x0000000c000c7311 */ /* 0x000e62000030d100 */
[----:B------:R-:W-:Y:S02]  /*2ce0*/  UMOV UR4, 0x400 ;  /* 0x0000040000047882 */ /* 0x000fe40000000000 */
[----:B------:R-:W-:-:S04]  /*2cf0*/  UIADD3 UR4, UPT, UPT, UR4, 0x1800, URZ ;  /* 0x0000180004047890 */ /* 0x000fc8000fffe0ff */
[----:B0-----:R-:W-:-:S06]  /*2d00*/  ULEA UR4, UR6, UR4, 0x18 ;  /* 0x0000000406047291 */ /* 0x001fcc000f8ec0ff */
[----:B-1----:R-:W-:-:S07]  /*2d10*/  LEA R23, R12, UR4, 0x3 ;  /* 0x000000040c177c11 */ /* 0x002fce000f8e18ff */
.L_x_63:
[----:B------:R-:W0:Y:S02]  /*2d20*/  LDS.64 R12, [R23] ;  /* 0x00000000170c7984 */ /* 0x000e240000000a00 */
[----:B0-----:R-:W-:-:S05]  /*2d30*/  IADD3 R14, P0, PT, R12, 0x1, RZ ;  /* 0x000000010c0e7810 */ /* 0x001fca0007f1e0ff */
[----:B------:R-:W-:-:S07]  /*2d40*/  IMAD.X R15, RZ, RZ, R13, P0 ;  /* 0x000000ffff0f7224 */ /* 0x000fce00000e060d */
[----:B------:R-:W0:Y:S02]  /*2d50*/  ATOMS.CAST.SPIN.64 P0, [R23], R12, R14 ;  /* 0x0000000c1700758d */ /* 0x000e24000180040e */
[----:B0-----:R-:W-:Y:S05]  /*2d60*/  @!P0 BRA `(.L_x_63) ;  /* 0xfffffffc00ec8947 */ /* 0x001fea000383ffff */
.L_x_58:
[----:B------:R-:W-:Y:S05]  /*2d70*/  BSYNC.RECONVERGENT B3 ;  /* 0x0000000000037941 */ /* 0x000fea0003800200 */
.L_x_57:
[----:B------:R-:W1:Y:S01]  /*2d80*/  LDCU.64 UR6, c[0x0][0x390] ;  /* 0x00007200ff0677ac */ /* 0x000e620008000a00 */
[----:B------:R-:W-:Y:S01]  /*2d90*/  VIADD R12, R20, 0x2 ;  /* 0x00000002140c7836 */ /* 0x000fe20000000000 */
[----:B------:R-:W-:Y:S04]  /*2da0*/  BSSY.RECONVERGENT B3, `(.L_x_64) ;  /* 0x0000042000037945 */ /* 0x000fe80003800200 */
[----:B-1----:R-:W-:-:S04]  /*2db0*/  ISETP.GE.U32.AND P0, PT, R12, UR6, PT ;  /* 0x000000060c007c0c */ /* 0x002fc8000bf06070 */
[----:B------:R-:W-:-:S13]  /*2dc0*/  ISETP.GE.AND.EX P0, PT, RZ, UR7, PT, P0 ;  /* 0x00000007ff007c0c */ /* 0x000fda000bf06300 */
[----:B------:R-:W-:Y:S05]  /*2dd0*/  @P0 BRA `(.L_x_65) ;  /* 0x0000000000f80947 */ /* 0x000fea0003800000 */
[----:B------:R-:W1:Y:S01]  /*2de0*/  LDS.64 R22, [R8] ;  /* 0x0000000008167984 */ /* 0x000e620000000a00 */
[----:B------:R-:W-:Y:S01]  /*2df0*/  IMAD.MOV.U32 R26, RZ, RZ, 0x0 ;  /* 0x00000000ff1a7424 */ /* 0x000fe200078e00ff */
[----:B------:R-:W-:Y:S01]  /*2e00*/  MOV R27, 0x3fd80000 ;  /* 0x3fd80000001b7802 */ /* 0x000fe20000000f00 */
[----:B------:R-:W-:Y:S01]  /*2e10*/  BSSY.RECONVERGENT B4, `(.L_x_66) ;  /* 0x000001b000047945 */ /* 0x000fe20003800200 */
[----:B------:R-:W2:Y:S04]  /*2e20*/  LDS.64 R14, [R8+-0x8] ;  /* 0xfffff800080e7984 */ /* 0x000ea80000000a00 */
[----:B0-----:R-:W0:Y:S01]  /*2e30*/  LDS.64 R12, [R8+0x8] ;  /* 0x00000800080c7984 */ /* 0x001e220000000a00 */
        /* <DEDUP_REMOVED lines=24> */
.L_x_67:
[----:B------:R-:W-:Y:S05]  /*2fc0*/  BSYNC.RECONVERGENT B4 ;  /* 0x0000000000047941 */ /* 0x000fea0003800200 */
.L_x_66:
        /* <DEDUP_REMOVED lines=19> */
.L_x_69:
[----:B------:R-:W-:Y:S05]  /*3100*/  BSYNC.RECONVERGENT B4 ;  /* 0x0000000000047941 */ /* 0x000fea0003800200 */
.L_x_68:
[----:B------:R-:W0:Y:S01]  /*3110*/  S2UR UR6, SR_CgaCtaId ;  /* 0x00000000000679c3 */ /* 0x000e220000008800 */
[----:B------:R-:W1:Y:S01]  /*3120*/  F2I.F64.TRUNC R12, R12 ;  /* 0x0000000c000c7311 */ /* 0x000e62000030d100 */
[----:B------:R-:W-:Y:S02]  /*3130*/  UMOV UR4, 0x400 ;  /* 0x0000040000047882 */ /* 0x000fe40000000000 */
[----:B------:R-:W-:-:S04]  /*3140*/  UIADD3 UR4, UPT, UPT, UR4, 0x1800, URZ ;  /* 0x0000180004047890 */ /* 0x000fc8000fffe0ff */
[----:B0-----:R-:W-:-:S06]  /*3150*/  ULEA UR4, UR6, UR4, 0x18 ;  /* 0x0000000406047291 */ /* 0x001fcc000f8ec0ff */
[----:B-1----:R-:W-:-:S07]  /*3160*/  LEA R23, R12, UR4, 0x3 ;  /* 0x000000040c177c11 */ /* 0x002fce000f8e18ff */
.L_x_70:
[----:B------:R-:W0:Y:S02]  /*3170*/  LDS.64 R12, [R23] ;  /* 0x00000000170c7984 */ /* 0x000e240000000a00 */
[----:B0-----:R-:W-:-:S05]  /*3180*/  IADD3 R14, P0, PT, R12, 0x1, RZ ;  /* 0x000000010c0e7810 */ /* 0x001fca0007f1e0ff */
[----:B------:R-:W-:-:S07]  /*3190*/  IMAD.X R15, RZ, RZ, R13, P0 ;  /* 0x000000ffff0f7224 */ /* 0x000fce00000e060d */
[----:B------:R-:W0:Y:S02]  /*31a0*/  ATOMS.CAST.SPIN.64 P0, [R23], R12, R14 ;  /* 0x0000000c1700758d */ /* 0x000e24000180040e */
[----:B0-----:R-:W-:Y:S05]  /*31b0*/  @!P0 BRA `(.L_x_70) ;  /* 0xfffffffc00ec8947 */ /* 0x001fea000383ffff */
.L_x_65:
[----:B------:R-:W-:Y:S05]  /*31c0*/  BSYNC.RECONVERGENT B3 ;  /* 0x0000000000037941 */ /* 0x000fea0003800200 */
.L_x_64:
[----:B------:R-:W1:Y:S01]  /*31d0*/  LDCU.64 UR6, c[0x0][0x390] ;  /* 0x00007200ff0677ac */ /* 0x000e620008000a00 */
[----:B------:R-:W-:Y:S01]  /*31e0*/  VIADD R12, R20, 0x3 ;  /* 0x00000003140c7836 */ /* 0x000fe20000000000 */
[----:B------:R-:W-:Y:S04]  /*31f0*/  BSSY.RECONVERGENT B3, `(.L_x_71) ;  /* 0x0000042000037945 */ /* 0x000fe80003800200 */
[----:B-1----:R-:W-:-:S04]  /*3200*/  ISETP.GE.U32.AND P0, PT, R12, UR6, PT ;  /* 0x000000060c007c0c */ /* 0x002fc8000bf06070 */
[----:B------:R-:W-:-:S13]  /*3210*/  ISETP.GE.AND.EX P0, PT, RZ, UR7, PT, P0 ;  /* 0x00000007ff007c0c */ /* 0x000fda000bf06300 */
[----:B------:R-:W-:Y:S05]  /*3220*/  @P0 BRA `(.L_x_72) ;  /* 0x0000000000f80947 */ /* 0x000fea0003800000 */
[----:B------:R-:W1:Y:S01]  /*3230*/  LDS.64 R22, [R8+0x18] ;  /* 0x0000180008167984 */ /* 0x000e620000000a00 */
[----:B------:R-:W-:Y:S01]  /*3240*/  IMAD.MOV.U32 R26, RZ, RZ, 0x0 ;  /* 0x00000000ff1a7424 */ /* 0x000fe200078e00ff */
[----:B------:R-:W-:Y:S01]  /*3250*/  BSSY.RECONVERGENT B4, `(.L_x_73) ;  /* 0x000001c000047945 */ /* 0x000fe20003800200 */
[----:B------:R-:W-:Y:S01]  /*3260*/  IMAD.MOV.U32 R27, RZ, RZ, 0x3fd80000 ;  /* 0x3fd80000ff1b7424 */ /* 0x000fe200078e00ff */
[----:B------:R-:W2:Y:S04]  /*3270*/  LDS.64 R14, [R8+0x10] ;  /* 0x00001000080e7984 */ /* 0x000ea80000000a00 */
        /* <DEDUP_REMOVED lines=16> */
[----:B------:R-:W-:Y:S01]  /*3380*/  IADD3 R15, PT, PT, R27, -0x100000, RZ ;  /* 0xfff000001b0f7810 */ /* 0x000fe20007ffe0ff */
[----:B------:R-:W-:-:S05]  /*3390*/  IMAD.MOV.U32 R14, RZ, RZ, R26 ;  /* 0x000000ffff0e7224 */ /* 0x000fca00078e001a */
[----:B------:R-:W-:-:S08]  /*33a0*/  DFMA R22, R12, -R12, R28 ;  /* 0x8000000c0c16722b */ /* 0x000fd0000000001c */
[----:B------:R-:W-:Y:S01]  /*33b0*/  DFMA R32, R22, R14, R12 ;  /* 0x0000000e1620722b */ /* 0x000fe2000000000c */
[----:B------:R-:W-:Y:S10]  /*33c0*/  @!P0 BRA `(.L_x_74) ;  /* 0x0000000000108947 */ /* 0x000ff40003800000 */
[----:B------:R-:W-:Y:S01]  /*33d0*/  IMAD.MOV.U32 R14, RZ, RZ, R26 ;  /* 0x000000ffff0e7224 */ /* 0x000fe200078e001a */
[----:B------:R-:W-:Y:S01]  /*33e0*/  MOV R26, 0x3410 ;  /* 0x00003410001a7802 */ /* 0x000fe20000000f00 */
[----:B------:R-:W-:-:S07]  /*33f0*/  IMAD.MOV.U32 R25, RZ, RZ, R29 ;  /* 0x000000ffff197224 */ /* 0x000fce00078e001d */
[----:B------:R-:W-:Y:S05]  /*3400*/  CALL.REL.NOINC `($__internal_1_$__cuda_sm20_dsqrt_rn_f64_mediumpath_v1) ;  /* 0x0000001c00e87944 */ /* 0x000fea0003c00000 */
.L_x_74:
[----:B------:R-:W-:Y:S05]  /*3410*/  BSYNC.RECONVERGENT B4 ;  /* 0x0000000000047941 */ /* 0x000fea0003800200 */
.L_x_73:
        /* <DEDUP_REMOVED lines=19> */
.L_x_76:
[----:B------:R-:W-:Y:S05]  /*3550*/  BSYNC.RECONVERGENT B4 ;  /* 0x0000000000047941 */ /* 0x000fea0003800200 */
.L_x_75:
[----:B------:R-:W0:Y:S01]  /*3560*/  S2UR UR6, SR_CgaCtaId ;  /* 0x00000000000679c3 */ /* 0x000e220000008800 */
[----:B------:R-:W1:Y:S01]  /*3570*/  F2I.F64.TRUNC R12, R12 ;  /* 0x0000000c000c7311 */ /* 0x000e62000030d100 */
[----:B------:R-:W-:Y:S02]  /*3580*/  UMOV UR4, 0x400 ;  /* 0x0000040000047882 */ /* 0x000fe40000000000 */
[----:B------:R-:W-:-:S04]  /*3590*/  UIADD3 UR4, UPT, UPT, UR4, 0x1800, URZ ;  /* 0x0000180004047890 */ /* 0x000fc8000fffe0ff */
[----:B0-----:R-:W-:-:S06]  /*35a0*/  ULEA UR4, UR6, UR4, 0x18 ;  /* 0x0000000406047291 */ /* 0x001fcc000f8ec0ff */
[----:B-1----:R-:W-:-:S07]  /*35b0*/  LEA R23, R12, UR4, 0x3 ;  /* 0x000000040c177c11 */ /* 0x002fce000f8e18ff */
.L_x_77:
[----:B------:R-:W0:Y:S02]  /*35c0*/  LDS.64 R12, [R23] ;  /* 0x00000000170c7984 */ /* 0x000e240000000a00 */
[----:B0-----:R-:W-:-:S05]  /*35d0*/  IADD3 R14, P0, PT, R12, 0x1, RZ ;  /* 0x000000010c0e7810 */ /* 0x001fca0007f1e0ff */
[----:B------:R-:W-:-:S07]  /*35e0*/  IMAD.X R15, RZ, RZ, R13, P0 ;  /* 0x000000ffff0f7224 */ /* 0x000fce00000e060d */
[----:B------:R-:W0:Y:S02]  /*35f0*/  ATOMS.CAST.SPIN.64 P0, [R23], R12, R14 ;  /* 0x0000000c1700758d */ /* 0x000e24000180040e */
[----:B0-----:R-:W-:Y:S05]  /*3600*/  @!P0 BRA `(.L_x_77) ;  /* 0xfffffffc00ec8947 */ /* 0x001fea000383ffff */
.L_x_72:
[----:B------:R-:W-:Y:S05]  /*3610*/  BSYNC.RECONVERGENT B3 ;  /* 0x0000000000037941 */ /* 0x000fea0003800200 */
.L_x_71:
        /* <DEDUP_REMOVED lines=36> */
[----:B------:R-:W-:Y:S02]  /*3860*/  IMAD.MOV.U32 R30, RZ, RZ, R32 ;  /* 0x000000ffff1e7224 */ /* 0x000fe400078e0020 */
[----:B------:R-:W-:-:S07]  /*3870*/  IMAD.MOV.U32 R31, RZ, RZ, R33 ;  /* 0x000000ffff1f7224 */ /* 0x000fce00078e0021 */
.L_x_81:
[----:B------:R-:W-:Y:S05]  /*3880*/  BSYNC.RECONVERGENT B4 ;  /* 0x0000000000047941 */ /* 0x000fea0003800200 */
.L_x_80:
        /* <DEDUP_REMOVED lines=17> */
[----:B------:R-:W-:Y:S01]  /*39a0*/  IMAD.MOV.U32 R32, RZ, RZ, R30 ;  /* 0x000000ffff207224 */ /* 0x000fe200078e001e */
[----:B------:R-:W-:Y:S01]  /*39b0*/  MOV R26, 0x39e0 ;  /* 0x000039e0001a7802 */ /* 0x000fe20000000f00 */
[----:B------:R-:W-:-:S07]  /*39c0*/  IMAD.MOV.U32 R33, RZ, RZ, R31 ;  /* 0x000000ffff217224 */ /* 0x000fce00078e001f */
[----:B------:R-:W-:Y:S05]  /*39d0*/  CALL.REL.NOINC `($__internal_0_$__cuda_sm20_div_rn_f64_full) ;  /* 0x0000001000fc7944 */ /* 0x000fea0003c00000 */
.L_x_83:
[----:B------:R-:W-:Y:S05]  /*39e0*/  BSYNC.RECONVERGENT B4 ;  /* 0x0000000000047941 */ /* 0x000fea0003800200 */
.L_x_82:
[----:B------:R-:W0:Y:S01]  /*39f0*/  S2UR UR6, SR_CgaCtaId ;  /* 0x00000000000679c3 */ /* 0x000e220000008800 */
[----:B------:R-:W1:Y:S01]  /*3a00*/  F2I.F64.TRUNC R12, R12 ;  /* 0x0000000c000c7311 */ /* 0x000e62000030d100 */
[----:B------:R-:W-:Y:S02]  /*3a10*/  UMOV UR4, 0x400 ;  /* 0x0000040000047882 */ /* 0x000fe40000000000 */
[----:B------:R-:W-:-:S04]  /*3a20*/  UIADD3 UR4, UPT, UPT, UR4, 0x1800, URZ ;  /* 0x0000180004047890 */ /* 0x000fc8000fffe0ff */
[----:B0-----:R-:W-:-:S06]  /*3a30*/  ULEA UR4, UR6, UR4, 0x18 ;  /* 0x0000000406047291 */ /* 0x001fcc000f8ec0ff */
[----:B-1----:R-:W-:-:S07]  /*3a40*/  LEA R23, R12, UR4, 0x3 ;  /* 0x000000040c177c11 */ /* 0x002fce000f8e18ff */
.L_x_84:
[----:B------:R-:W0:Y:S02]  /*3a50*/  LDS.64 R12, [R23] ;  /* 0x00000000170c7984 */ /* 0x000e240000000a00 */
[----:B0-----:R-:W-:-:S05]  /*3a60*/  IADD3 R14, P0, PT, R12, 0x1, RZ ;  /* 0x000000010c0e7810 */ /* 0x001fca0007f1e0ff */
[----:B------:R-:W-:-:S07]  /*3a70*/  IMAD.X R15, RZ, RZ, R13, P0 ;  /* 0x000000ffff0f7224 */ /* 0x000fce00000e060d */
[----:B------:R-:W0:Y:S02]  /*3a80*/  ATOMS.CAST.SPIN.64 P0, [R23], R12, R14 ;  /* 0x0000000c1700758d */ /* 0x000e24000180040e */
[----:B0-----:R-:W-:Y:S05]  /*3a90*/  @!P0 BRA `(.L_x_84) ;  /* 0xfffffffc00ec8947 */ /* 0x001fea000383ffff */
.L_x_79:
[----:B------:R-:W-:Y:S05]  /*3aa0*/  BSYNC.RECONVERGENT B3 ;  /* 0x0000000000037941 */ /* 0x000fea0003800200 */
.L_x_78:
[----:B------:R-:W-:Y:S02]  /*3ab0*/  VIADD R6, R6, 0x4 ;  /* 0x0000000406067836 */ /* 0x000fe40000000000 */
[----:B------:R-:W-:Y:S01]  /*3ac0*/  VIADD R8, R8, 0x60 ;  /* 0x0000006008087836 */ /* 0x000fe20000000000 */
[----:B------:R-:W-:Y:S06]  /*3ad0*/  @P1 BRA `(.L_x_85) ;  /* 0xffffffec00881947 */ /* 0x000fec000383ffff */
[----:B------:R-:W-:Y:S05]  /*3ae0*/  BSYNC B1 ;  /* 0x0000000000017941 */ /* 0x000fea0003800000 */
.L_x_56:
[----:B------:R-:W-:-:S07]  /*3af0*/  IADD3 R6, PT, PT, R6, -0x1, RZ ;  /* 0xffffffff06067810 */ /* 0x000fce0007ffe0ff */
.L_x_55:
[----:B------:R-:W-:Y:S05]  /*3b00*/  BSYNC B2 ;  /* 0x0000000000027941 */ /* 0x000fea0003800000 */
.L_x_54:
[----:B------:R-:W-:-:S13]  /*3b10*/  ISETP.NE.AND P0, PT, R21, RZ, PT ;  /* 0x000000ff1500720c */ /* 0x000fda0003f05270 */
[----:B------:R-:W-:Y:S05]  /*3b20*/  @!P0 BRA `(.L_x_53) ;  /* 0x0000000c00608947 */ /* 0x000fea0003800000 */
[----:B------:R-:W-:Y:S01]  /*3b30*/  ISETP.NE.AND P0, PT, R21, 0x1, PT ;  /* 0x000000011500780c */ /* 0x000fe20003f05270 */
[----:B------:R-:W-:-:S12]  /*3b40*/  BSSY.RECONVERGENT B1, `(.L_x_86) ;  /* 0x000008e000017945 */ /* 0x000fd80003800200 */
[----:B------:R-:W-:Y:S05]  /*3b50*/  @!P0 BRA `(.L_x_87) ;  /* 0x0000000800308947 */ /* 0x000fea0003800000 */
[----:B------:R-:W1:Y:S01]  /*3b60*/  LDCU.64 UR6, c[0x0][0x390] ;  /* 0x00007200ff0677ac */ /* 0x000e620008000a00 */
[----:B------:R-:W-:Y:S01]  /*3b70*/  IMAD.IADD R4, R5, 0x1, R6 ;  /* 0x0000000105047824 */ /* 0x000fe200078e0206 */
[----:B------:R-:W-:Y:S01]  /*3b80*/  BSSY.RECONVERGENT B2, `(.L_x_88) ;  /* 0x0000043000027945 */ /* 0x000fe20003800200 */
[----:B------:R-:W-:-:S03]  /*3b90*/  IMAD R8, R6, 0x18, R9 ;  /* 0x0000001806087824 */ /* 0x000fc600078e0209 */
[----:B-1----:R-:W-:-:S04]  /*3ba0*/  ISETP.GE.U32.AND P0, PT, R4, UR6, PT ;  /* 0x0000000604007c0c */ /* 0x002fc8000bf06070 */
[----:B------:R-:W-:-:S13]  /*3bb0*/  ISETP.GE.AND.EX P0, PT, RZ, UR7, PT, P0 ;  /* 0x00000007ff007c0c */ /* 0x000fda000bf06300 */
[----:B------:R-:W-:Y:S05]  /*3bc0*/  @P0 BRA `(.L_x_89) ;  /* 0x0000000000f80947 */ /* 0x000fea0003800000 */
[----:B------:R-:W1:Y:S01]  /*3bd0*/  LDS.64 R14, [R8+0x8] ;  /* 0x00000800080e7984 */ /* 0x000e620000000a00 */
[----:B------:R-:W-:Y:S03]  /*3be0*/  BSSY.RECONVERGENT B3, `(.L_x_90) ;  /* 0x000001d000037945 */ /* 0x000fe60003800200 */
[----:B0-----:R-:W0:Y:S04]  /*3bf0*/  LDS.64 R12, [R8] ;  /* 0x00000000080c7984 */ /* 0x001e280000000a00 */
[----:B------:R-:W2:Y:S01]  /*3c00*/  LDS.64 R20, [R8+0x10] ;  /* 0x0000100008147984 */ /* 0x000ea20000000a00 */
[----:B-1----:R-:W-:Y:S02]  /*3c10*/  DADD R14, R16, -R14 ;  /* 0x00000000100e7229 */ /* 0x002fe4000000080e */
[----:B0-----:R-:W-:-:S06]  /*3c20*/  DADD R12, R18, -R12 ;  /* 0x00000000120c7229 */ /* 0x001fcc000000080c */
[----:B------:R-:W-:Y:S02]  /*3c30*/  DMUL R14, R14, R14 ;  /* 0x0000000e0e0e7228 */ /* 0x000fe40000000000 */
[----:B--2---:R-:W-:-:S06]  /*3c40*/  DADD R20, R10, -R20 ;  /* 0x000000000a147229 */ /* 0x004fcc0000000814 */
        /* <DEDUP_REMOVED lines=22> */
.L_x_91:
[----:B------:R-:W-:Y:S05]  /*3db0*/  BSYNC.RECONVERGENT B3 ;  /* 0x0000000000037941 */ /* 0x000fea0003800200 */
.L_x_90:
        /* <DEDUP_REMOVED lines=19> */
.L_x_93:
[----:B------:R-:W-:Y:S05]  /*3ef0*/  BSYNC.RECONVERGENT B3 ;  /* 0x0000000000037941 */ /* 0x000fea0003800200 */
.L_x_92:
[----:B------:R-:W0:Y:S01]  /*3f00*/  S2UR UR6, SR_CgaCtaId ;  /* 0x00000000000679c3 */ /* 0x000e220000008800 */
[----:B------:R-:W1:Y:S01]  /*3f10*/  F2I.F64.TRUNC R12, R12 ;  /* 0x0000000c000c7311 */ /* 0x000e62000030d100 */
[----:B------:R-:W-:Y:S02]  /*3f20*/  UMOV UR4, 0x400 ;  /* 0x0000040000047882 */ /* 0x000fe40000000000 */
[----:B------:R-:W-:-:S04]  /*3f30*/  UIADD3 UR4, UPT, UPT, UR4, 0x1800, URZ ;  /* 0x0000180004047890 */ /* 0x000fc8000fffe0ff */
[----:B0-----:R-:W-:-:S06]  /*3f40*/  ULEA UR4, UR6, UR4, 0x18 ;  /* 0x0000000406047291 */ /* 0x001fcc000f8ec0ff */
[----:B-1----:R-:W-:-:S07]  /*3f50*/  LEA R21, R12, UR4, 0x3 ;  /* 0x000000040c157c11 */ /* 0x002fce000f8e18ff */
.L_x_94:
[----:B------:R-:W0:Y:S02]  /*3f60*/  LDS.64 R12, [R21] ;  /* 0x00000000150c7984 */ /* 0x000e240000000a00 */
[----:B0-----:R-:W-:-:S05]  /*3f70*/  IADD3 R14, P0, PT, R12, 0x1, RZ ;  /* 0x000000010c0e7810 */ /* 0x001fca0007f1e0ff */
[----:B------:R-:W-:-:S07]  /*3f80*/  IMAD.X R15, RZ, RZ, R13, P0 ;  /* 0x000000ffff0f7224 */ /* 0x000fce00000e060d */
[----:B------:R-:W0:Y:S02]  /*3f90*/  ATOMS.CAST.SPIN.64 P0, [R21], R12, R14 ;  /* 0x0000000c1500758d */ /* 0x000e24000180040e */
[----:B0-----:R-:W-:Y:S05]  /*3fa0*/  @!P0 BRA `(.L_x_94) ;  /* 0xfffffffc00ec8947 */ /* 0x001fea000383ffff */
.L_x_89:
[----:B------:R-:W-:Y:S05]  /*3fb0*/  BSYNC.RECONVERGENT B2 ;  /* 0x0000000000027941 */ /* 0x000fea0003800200 */
.L_x_88:
[----:B------:R-:W1:Y:S01]  /*3fc0*/  LDCU.64 UR6, c[0x0][0x390] ;  /* 0x00007200ff0677ac */ /* 0x000e620008000a00 */
[----:B------:R-:W-:Y:S01]  /*3fd0*/  IADD3 R4, PT, PT, R4, 0x1, RZ ;  /* 0x0000000104047810 */ /* 0x000fe20007ffe0ff */
[----:B------:R-:W-:Y:S03]  /*3fe0*/  BSSY.RECONVERGENT B2, `(.L_x_95) ;  /* 0x0000042000027945 */ /* 0x000fe60003800200 */
[----:B-1----:R-:W-:-:S04]  /*3ff0*/  ISETP.GE.U32.AND P0, PT, R4, UR6, PT ;  /* 0x0000000604007c0c */ /* 0x002fc8000bf06070 */
[----:B------:R-:W-:-:S13]  /*4000*/  ISETP.GE.AND.EX P0, PT, RZ, UR7, PT, P0 ;  /* 0x00000007ff007c0c */ /* 0x000fda000bf06300 */
[----:B------:R-:W-:Y:S05]  /*4010*/  @P0 BRA `(.L_x_96) ;  /* 0x0000000000f80947 */ /* 0x000fea0003800000 */
[----:B------:R-:W1:Y:S01]  /*4020*/  LDS.64 R14, [R8+0x20] ;  /* 0x00002000080e7984 */ /* 0x000e620000000a00 */
[----:B------:R-:W-:Y:S03]  /*4030*/  BSSY.RECONVERGENT B3, `(.L_x_97) ;  /* 0x000001d000037945 */ /* 0x000fe60003800200 */
[----:B0-----:R-:W0:Y:S04]  /*4040*/  LDS.64 R12, [R8+0x18] ;  /* 0x00001800080c7984 */ /* 0x001e280000000a00 */
        /* <DEDUP_REMOVED lines=27> */
.L_x_98:
[----:B------:R-:W-:Y:S05]  /*4200*/  BSYNC.RECONVERGENT B3 ;  /* 0x0000000000037941 */ /* 0x000fea0003800200 */
.L_x_97:
        /* <DEDUP_REMOVED lines=19> */
.L_x_100:
[----:B------:R-:W-:Y:S05]  /*4340*/  BSYNC.RECONVERGENT B3 ;  /* 0x0000000000037941 */ /* 0x000fea0003800200 */
.L_x_99:
[----:B------:R-:W0:Y:S01]  /*4350*/  S2UR UR6, SR_CgaCtaId ;  /* 0x00000000000679c3 */ /* 0x000e220000008800 */
[----:B------:R-:W1:Y:S01]  /*4360*/  F2I.F64.TRUNC R12, R12 ;  /* 0x0000000c000c7311 */ /* 0x000e62000030d100 */
[----:B------:R-:W-:Y:S02]  /*4370*/  UMOV UR4, 0x400 ;  /* 0x0000040000047882 */ /* 0x000fe40000000000 */
[----:B------:R-:W-:-:S04]  /*4380*/  UIADD3 UR4, UPT, UPT, UR4, 0x1800, URZ ;  /* 0x0000180004047890 */ /* 0x000fc8000fffe0ff */
[----:B0-----:R-:W-:-:S06]  /*4390*/  ULEA UR4, UR6, UR4, 0x18 ;  /* 0x0000000406047291 */ /* 0x001fcc000f8ec0ff */
[----:B-1----:R-:W-:-:S07]  /*43a0*/  LEA R21, R12, UR4, 0x3 ;  /* 0x000000040c157c11 */ /* 0x002fce000f8e18ff */
.L_x_101:
[----:B------:R-:W0:Y:S02]  /*43b0*/  LDS.64 R12, [R21] ;  /* 0x00000000150c7984 */ /* 0x000e240000000a00 */
[----:B0-----:R-:W-:-:S05]  /*43c0*/  IADD3 R14, P0, PT, R12, 0x1, RZ ;  /* 0x000000010c0e7810 */ /* 0x001fca0007f1e0ff */
[----:B------:R-:W-:-:S07]  /*43d0*/  IMAD.X R15, RZ, RZ, R13, P0 ;  /* 0x000000ffff0f7224 */ /* 0x000fce00000e060d */
[----:B------:R-:W0:Y:S02]  /*43e0*/  ATOMS.CAST.SPIN.64 P0, [R21], R12, R14 ;  /* 0x0000000c1500758d */ /* 0x000e24000180040e */
[----:B0-----:R-:W-:Y:S05]  /*43f0*/  @!P0 BRA `(.L_x_101) ;  /* 0xfffffffc00ec8947 */ /* 0x001fea000383ffff */
.L_x_96:
[----:B------:R-:W-:Y:S05]  /*4400*/  BSYNC.RECONVERGENT B2 ;  /* 0x0000000000027941 */ /* 0x000fea0003800200 */
.L_x_95:
[----:B------:R-:W-:-:S07]  /*4410*/  VIADD R6, R6, 0x2 ;  /* 0x0000000206067836 */ /* 0x000fce0000000000 */
.L_x_87:
[----:B------:R-:W-:Y:S05]  /*4420*/  BSYNC.RECONVERGENT B1 ;  /* 0x0000000000017941 */ /* 0x000fea0003800200 */
.L_x_86:
[----:B------:R-:W1:Y:S01]  /*4430*/  LDCU.64 UR6, c[0x0][0x390] ;  /* 0x00007200ff0677ac */ /* 0x000e620008000a00 */
[----:B------:R-:W-:Y:S02]  /*4440*/  IADD3 R5, PT, PT, R5, R6, RZ ;  /* 0x0000000605057210 */ /* 0x000fe40007ffe0ff */
[----:B------:R-:W-:Y:S02]  /*4450*/  LOP3.LUT R2, R2, 0x1, RZ, 0xc0, !PT ;  /* 0x0000000102027812 */ /* 0x000fe400078ec0ff */
[----:B-1----:R-:W-:-:S04]  /*4460*/  ISETP.GE.U32.AND P0, PT, R5, UR6, PT ;  /* 0x0000000605007c0c */ /* 0x002fc8000bf06070 */
[----:B------:R-:W-:-:S04]  /*4470*/  ISETP.GE.AND.EX P0, PT, RZ, UR7, PT, P0 ;  /* 0x00000007ff007c0c */ /* 0x000fc8000bf06300 */
[----:B------:R-:W-:-:S13]  /*4480*/  ISETP.NE.U32.OR P0, PT, R2, 0x1, P0 ;  /* 0x000000010200780c */ /* 0x000fda0000705470 */
[----:B------:R-:W-:Y:S05]  /*4490*/  @P0 BRA `(.L_x_53) ;  /* 0x0000000400040947 */ /* 0x000fea0003800000 */
[----:B------:R-:W-:Y:S01]  /*44a0*/  IMAD R6, R6, 0x18, R9 ;  /* 0x0000001806067824 */ /* 0x000fe200078e0209 */
[----:B------:R-:W-:Y:S04]  /*44b0*/  BSSY.RECONVERGENT B1, `(.L_x_102) ;  /* 0x000001e000017945 */ /* 0x000fe80003800200 */
[----:B------:R-:W1:Y:S04]  /*44c0*/  LDS.64 R8, [R6+0x8] ;  /* 0x0000080006087984 */ /* 0x000e680000000a00 */
[----:B------:R-:W2:Y:S04]  /*44d0*/  LDS.64 R4, [R6] ;  /* 0x0000000006047984 */ /* 0x000ea80000000a00 */
[----:B0-----:R-:W0:Y:S01]  /*44e0*/  LDS.64 R12, [R6+0x10] ;  /* 0x00001000060c7984 */ /* 0x001e220000000a00 */
[----:B-1----:R-:W-:-:S02]  /*44f0*/  DADD R8, R16, -R8 ;  /* 0x0000000010087229 */ /* 0x002fc40000000808 */
[----:B--2---:R-:W-:-:S06]  /*4500*/  DADD R4, R18, -R4 ;  /* 0x0000000012047229 */ /* 0x004fcc0000000804 */
[----:B------:R-:W-:Y:S02]  /*4510*/  DMUL R8, R8, R8 ;  /* 0x0000000808087228 */ /* 0x000fe40000000000 */
[----:B0-----:R-:W-:-:S06]  /*4520*/  DADD R12, R10, -R12 ;  /* 0x000000000a0c7229 */ /* 0x001fcc000000080c */
        /* <DEDUP_REMOVED lines=22> */
.L_x_103:
[----:B------:R-:W-:Y:S05]  /*4690*/  BSYNC.RECONVERGENT B1 ;  /* 0x0000000000017941 */ /* 0x000fea0003800200 */
.L_x_102:
        /* <DEDUP_REMOVED lines=19> */
[----:B------:R-:W-:Y:S02]  /*47d0*/  IMAD.MOV.U32 R4, RZ, RZ, R12 ;  /* 0x000000ffff047224 */ /* 0x000fe400078e000c */
[----:B------:R-:W-:-:S07]  /*47e0*/  IMAD.MOV.U32 R5, RZ, RZ, R13 ;  /* 0x000000ffff057224 */ /* 0x000fce00078e000d */
.L_x_105:
[----:B------:R-:W-:Y:S05]  /*47f0*/  BSYNC.RECONVERGENT B1 ;  /* 0x0000000000017941 */ /* 0x000fea0003800200 */
.L_x_104:
[----:B------:R-:W0:Y:S01]  /*4800*/  S2UR UR6, SR_CgaCtaId ;  /* 0x00000000000679c3 */ /* 0x000e220000008800 */
[----:B------:R-:W1:Y:S01]  /*4810*/  F2I.F64.TRUNC R4, R4 ;  /* 0x0000000400047311 */ /* 0x000e62000030d100 */
[----:B------:R-:W-:Y:S02]  /*4820*/  UMOV UR4, 0x400 ;  /* 0x0000040000047882 */ /* 0x000fe40000000000 */
[----:B------:R-:W-:-:S04]  /*4830*/  UIADD3 UR4, UPT, UPT, UR4, 0x1800, URZ ;  /* 0x0000180004047890 */ /* 0x000fc8000fffe0ff */
[----:B0-----:R-:W-:-:S06]  /*4840*/  ULEA UR4, UR6, UR4, 0x18 ;  /* 0x0000000406047291 */ /* 0x001fcc000f8ec0ff */
[----:B-1----:R-:W-:-:S07]  /*4850*/  LEA R9, R4, UR4, 0x3 ;  /* 0x0000000404097c11 */ /* 0x002fce000f8e18ff */
.L_x_106:
[----:B------:R-:W0:Y:S02]  /*4860*/  LDS.64 R4, [R9] ;  /* 0x0000000009047984 */ /* 0x000e240000000a00 */
[----:B0-----:R-:W-:-:S04]  /*4870*/  IADD3 R6, P0, PT, R4, 0x1, RZ ;  /* 0x0000000104067810 */ /* 0x001fc80007f1e0ff */
[----:B------:R-:W-:-:S08]  /*4880*/  IADD3.X R7, PT, PT, RZ, R5, RZ, P0, !PT ;  /* 0x00000005ff077210 */ /* 0x000fd000007fe4ff */
[----:B------:R-:W0:Y:S02]  /*4890*/  ATOMS.CAST.SPIN.64 P0, [R9], R4, R6 ;  /* 0x000000040900758d */ /* 0x000e240001800406 */
[----:B0-----:R-:W-:Y:S05]  /*48a0*/  @!P0 BRA `(.L_x_106) ;  /* 0xfffffffc00ec8947 */ /* 0x001fea000383ffff */
.L_x_53:
[----:B------:R-:W1:Y:S01]  /*48b0*/  LDC R5, c[0x0][0x3a4] ;  /* 0x0000e900ff057b82 */ /* 0x000e620000000800 */
[----:B------:R-:W-:Y:S07]  /*48c0*/  WARPSYNC.ALL ;  /* 0x0000000000007948 */ /* 0x000fee0003800000 */
[----:B------:R-:W-:Y:S01]  /*48d0*/  BAR.SYNC.DEFER_BLOCKING 0x0 ;  /* 0x0000000000007b1d */ /* 0x000fe20000010000 */
[----:B-1----:R-:W-:-:S13]  /*48e0*/  ISETP.GE.AND P0, PT, R0, R5, PT ;  /* 0x000000050000720c */ /* 0x002fda0003f06270 */
[----:B------:R-:W-:Y:S05]  /*48f0*/  @P0 EXIT ;  /* 0x000000000000094d */ /* 0x000fea0003800000 */
[----:B------:R-:W1:Y:S01]  /*4900*/  I2F.U32.RP R8, R3 ;  /* 0x0000000300087306 */ /* 0x000e620000209000 */
[----:B------:R-:W-:Y:S01]  /*4910*/  IMAD.IADD R4, R0, 0x1, R3 ;  /* 0x0000000100047824 */ /* 0x000fe200078e0203 */
[----:B------:R-:W-:Y:S01]  /*4920*/  ISETP.NE.U32.AND P2, PT, R3, RZ, PT ;  /* 0x000000ff0300720c */ /* 0x000fe20003f45070 */
[----:B------:R-:W-:Y:S03]  /*4930*/  BSSY.RECONVERGENT B0, `(.L_x_107) ;  /* 0x000002c000007945 */ /* 0x000fe60003800200 */
[CC--:B------:R-:W-:Y:S02]  /*4940*/  ISETP.GE.AND P0, PT, R4.reuse, R5.reuse, PT ;  /* 0x000000050400720c */ /* 0x0c0fe40003f06270 */
[----:B------:R-:W-:Y:S02]  /*4950*/  VIMNMX R2, PT, PT, R4, R5, !PT ;  /* 0x0000000504027248 */ /* 0x000fe40007fe0100 */
[----:B------:R-:W-:-:S04]  /*4960*/  SEL R9, RZ, 0x1, P0 ;  /* 0x00000001ff097807 */ /* 0x000fc80000000000 */
[----:B------:R-:W-:Y:S01]  /*4970*/  IADD3 R2, PT, PT, R2, -R4, -R9 ;  /* 0x8000000402027210 */ /* 0x000fe20007ffe809 */
[----:B-1----:R-:W1:Y:S02]  /*4980*/  MUFU.RCP R8, R8 ;  /* 0x0000000800087308 */ /* 0x002e640000001000 */
[----:B-1----:R-:W-:-:S06]  /*4990*/  VIADD R6, R8, 0xffffffe ;  /* 0x0ffffffe08067836 */ /* 0x002fcc0000000000 */
[----:B------:R1:W0:Y:S02]  /*49a0*/  F2I.FTZ.U32.TRUNC.NTZ R7, R6 ;  /* 0x0000000600077305 */ /* 0x000224000021f000 */
[----:B-1----:R-:W-:Y:S02]  /*49b0*/  IMAD.MOV.U32 R6, RZ, RZ, RZ ;  /* 0x000000ffff067224 */ /* 0x002fe400078e00ff */
[----:B0-----:R-:W-:-:S04]  /*49c0*/  IMAD.MOV R10, RZ, RZ, -R7 ;  /* 0x000000ffff0a7224 */ /* 0x001fc800078e0a07 */
[----:B------:R-:W-:-:S04]  /*49d0*/  IMAD R11, R10, R3, RZ ;  /* 0x000000030a0b7224 */ /* 0x000fc800078e02ff */
[----:B------:R-:W-:-:S06]  /*49e0*/  IMAD.HI.U32 R11, R7, R11, R6 ;  /* 0x0000000b070b7227 */ /* 0x000fcc00078e0006 */
        /* <DEDUP_REMOVED lines=12> */
[----:B------:R-:W-:-:S13]  /*4ab0*/  ISETP.NE.AND P0, PT, R4, 0x3, PT ;  /* 0x000000030400780c */ /* 0x000fda0003f05270 */
[----:B------:R-:W-:Y:S05]  /*4ac0*/  @!P0 BRA `(.L_x_108) ;  /* 0x0000000000488947 */ /* 0x000fea0003800000 */
[----:B------:R-:W0:Y:S01]  /*4ad0*/  S2UR UR5, SR_CgaCtaId ;  /* 0x00000000000579c3 */ /* 0x000e220000008800 */
[----:B------:R-:W-:Y:S01]  /*4ae0*/  UMOV UR4, 0x400 ;  /* 0x0000040000047882 */ /* 0x000fe20000000000 */
[----:B------:R-:W-:Y:S01]  /*4af0*/  IADD3 R2, PT, PT, R2, 0x1, RZ ;  /* 0x0000000102027810 */ /* 0x000fe20007ffe0ff */
[----:B------:R-:W-:-:S03]  /*4b00*/  UIADD3 UR4, UPT, UPT, UR4, 0x1800, URZ ;  /* 0x0000180004047890 */ /* 0x000fc6000fffe0ff */
[----:B------:R-:W-:Y:S02]  /*4b10*/  LOP3.LUT R2, R2, 0x3, RZ, 0xc0, !PT ;  /* 0x0000000302027812 */ /* 0x000fe400078ec0ff */
[----:B------:R-:W1:Y:S03]  /*4b20*/  LDC.64 R6, c[0x0][0x380] ;  /* 0x0000e000ff067b82 */ /* 0x000e660000000a00 */
[----:B------:R-:W-:Y:S01]  /*4b30*/  IMAD.MOV R10, RZ, RZ, -R2 ;  /* 0x000000ffff0a7224 */ /* 0x000fe200078e0a02 */
[----:B0-----:R-:W-:-:S06]  /*4b40*/  ULEA UR4, UR5, UR4, 0x18 ;  /* 0x0000000405047291 */ /* 0x001fcc000f8ec0ff */
[C---:B------:R-:W-:Y:S01]  /*4b50*/  LEA R4, R0.reuse, UR4, 0x3 ;  /* 0x0000000400047c11 */ /* 0x040fe2000f8e18ff */
[----:B-1----:R-:W-:-:S04]  /*4b60*/  IMAD.WIDE.U32 R6, R0, 0x8, R6 ;  /* 0x0000000800067825 */ /* 0x002fc800078e0006 */
[----:B------:R-:W-:-:S07]  /*4b70*/  IMAD R0, R2, R3, R0 ;  /* 0x0000000302007224 */ /* 0x000fce00078e0200 */
.L_x_109:
[----:B------:R0:W1:Y:S01]  /*4b80*/  LDS.64 R8, [R4] ;  /* 0x0000000004087984 */ /* 0x0000620000000a00 */
[----:B------:R-:W-:-:S05]  /*4b90*/  VIADD R10, R10, 0x1 ;  /* 0x000000010a0a7836 */ /* 0x000fca0000000000 */
[----:B------:R-:W-:Y:S01]  /*4ba0*/  ISETP.NE.AND P0, PT, R10, RZ, PT ;  /* 0x000000ff0a00720c */ /* 0x000fe20003f05270 */
[C---:B0-----:R-:W-:Y:S01]  /*4bb0*/  IMAD R4, R3.reuse, 0x8, R4 ;  /* 0x0000000803047824 */ /* 0x041fe200078e0204 */
[----:B-1----:R0:W-:Y:S02]  /*4bc0*/  REDG.E.ADD.64.STRONG.GPU desc[UR10][R6.64], R8 ;  /* 0x000000080600798e */ /* 0x0021e4000c12e50a */
[----:B0-----:R-:W-:-:S09]  /*4bd0*/  IMAD.WIDE.U32 R6, R3, 0x8, R6 ;  /* 0x0000000803067825 */ /* 0x001fd200078e0006 */
[----:B------:R-:W-:Y:S05]  /*4be0*/  @P0 BRA `(.L_x_109) ;  /* 0xfffffffc00e40947 */ /* 0x000fea000383ffff */
.L_x_108:
[----:B------:R-:W-:Y:S05]  /*4bf0*/  BSYNC.RECONVERGENT B0 ;  /* 0x0000000000007941 */ /* 0x000fea0003800200 */
.L_x_107:
[----:B------:R-:W-:Y:S05]  /*4c00*/  @!P1 EXIT ;  /* 0x000000000000994d */ /* 0x000fea0003800000 */
[----:B------:R-:W0:Y:S01]  /*4c10*/  S2UR UR5, SR_CgaCtaId ;  /* 0x00000000000579c3 */ /* 0x000e220000008800 */
[----:B------:R-:W-:Y:S02]  /*4c20*/  UMOV UR4, 0x400 ;  /* 0x0000040000047882 */ /* 0x000fe40000000000 */
[----:B------:R-:W-:-:S05]  /*4c30*/  UIADD3 UR4, UPT, UPT, UR4, 0x1800, URZ ;  /* 0x0000180004047890 */ /* 0x000fca000fffe0ff */
[----:B------:R-:W1:Y:S01]  /*4c40*/  LDC.64 R6, c[0x0][0x380] ;  /* 0x0000e000ff067b82 */ /* 0x000e620000000a00 */
[----:B0-----:R-:W-:-:S12]  /*4c50*/  ULEA UR4, UR5, UR4, 0x18 ;  /* 0x0000000405047291 */ /* 0x001fd8000f8ec0ff */
.L_x_110:
[C---:B0-----:R-:W-:Y:S01]  /*4c60*/  LEA R10, R0.reuse, UR4, 0x3 ;  /* 0x00000004000a7c11 */ /* 0x041fe2000f8e18ff */
[----:B------:R-:W-:Y:S02]  /*4c70*/  IMAD.IADD R12, R3, 0x1, R0 ;  /* 0x00000001030c7824 */ /* 0x000fe400078e0200 */
[----:B-1----:R-:W-:-:S04]  /*4c80*/  IMAD.WIDE.U32 R8, R0, 0x8, R6 ;  /* 0x0000000800087825 */ /* 0x002fc800078e0006 */
[C---:B------:R-:W-:Y:S02]  /*4c90*/  IMAD R14, R3.reuse, 0x8, R10 ;  /* 0x00000008030e7824 */ /* 0x040fe400078e020a */
[----:B------:R-:W0:Y:S01]  /*4ca0*/  LDS.64 R10, [R10] ;  /* 0x000000000a0a7984 */ /* 0x000e220000000a00 */
[--C-:B------:R-:W-:Y:S02]  /*4cb0*/  IMAD.IADD R16, R12, 0x1, R3.reuse ;  /* 0x000000010c107824 */ /* 0x100fe400078e0203 */
[C---:B------:R-:W-:Y:S02]  /*4cc0*/  IMAD R18, R3.reuse, 0x8, R14 ;  /* 0x0000000803127824 */ /* 0x040fe400078e020e */
[----:B------:R-:W1:Y:S01]  /*4cd0*/  LDS.64 R14, [R14] ;  /* 0x000000000e0e7984 */ /* 0x000e620000000a00 */
[----:B------:R-:W-:Y:S02]  /*4ce0*/  IMAD.IADD R2, R16, 0x1, R3 ;  /* 0x0000000110027824 */ /* 0x000fe400078e0203 */
[----:B------:R-:W-:-:S02]  /*4cf0*/  IMAD R22, R3, 0x8, R18 ;  /* 0x0000000803167824 */ /* 0x000fc400078e0212 */
[----:B------:R-:W2:Y:S01]  /*4d00*/  LDS.64 R18, [R18] ;  /* 0x0000000012127984 */ /* 0x000ea20000000a00 */
[----:B------:R-:W-:Y:S01]  /*4d10*/  IADD3 R0, PT, PT, R2, R3, RZ ;  /* 0x0000000302007210 */ /* 0x000fe20007ffe0ff */
[--C-:B------:R-:W-:Y:S02]  /*4d20*/  IMAD.WIDE.U32 R12, R12, 0x8, R6.reuse ;  /* 0x000000080c0c7825 */ /* 0x100fe400078e0006 */
[----:B------:R-:W3:Y:S01]  /*4d30*/  LDS.64 R22, [R22] ;  /* 0x0000000016167984 */ /* 0x000ee20000000a00 */
[----:B------:R-:W-:Y:S01]  /*4d40*/  ISETP.GE.AND P0, PT, R0, R5, PT ;  /* 0x000000050000720c */ /* 0x000fe20003f06270 */
[----:B------:R-:W-:-:S04]  /*4d50*/  IMAD.WIDE.U32 R16, R16, 0x8, R6 ;  /* 0x0000000810107825 */ /* 0x000fc800078e0006 */
[----:B------:R-:W-:Y:S01]  /*4d60*/  IMAD.WIDE.U32 R20, R2, 0x8, R6 ;  /* 0x0000000802147825 */ /* 0x000fe200078e0006 */
[----:B0-----:R0:W-:Y:S04]  /*4d70*/  REDG.E.ADD.64.STRONG.GPU desc[UR10][R8.64], R10 ;  /* 0x0000000a0800798e */ /* 0x0011e8000c12e50a */
[----:B-1----:R0:W-:Y:S04]  /*4d80*/  REDG.E.ADD.64.STRONG.GPU desc[UR10][R12.64], R14 ;  /* 0x0000000e0c00798e */ /* 0x0021e8000c12e50a */
[----:B--2---:R0:W-:Y:S04]  /*4d90*/  REDG.E.ADD.64.STRONG.GPU desc[UR10][R16.64], R18 ;  /* 0x000000121000798e */ /* 0x0041e8000c12e50a */
[----:B---3--:R0:W-:Y:S01]  /*4da0*/  REDG.E.ADD.64.STRONG.GPU desc[UR10][R20.64], R22 ;  /* 0x000000161400798e */ /* 0x0081e2000c12e50a */
[----:B------:R-:W-:Y:S05]  /*4db0*/  @!P0 BRA `(.L_x_110) ;  /* 0xfffffffc00a88947 */ /* 0x000fea000383ffff */
[----:B------:R-:W-:Y:S05]  /*4dc0*/  EXIT ;  /* 0x000000000000794d */ /* 0x000fea0003800000 */
        .weak           $__internal_0_$__cuda_sm20_div_rn_f64_full
        .type           $__internal_0_$__cuda_sm20_div_rn_f64_full,@function
        .size           $__internal_0_$__cuda_sm20_div_rn_f64_full,($__internal_1_$__cuda_sm20_dsqrt_rn_f64_mediumpath_v1 - $__internal_0_$__cuda_sm20_div_rn_f64_full)
$__internal_0_$__cuda_sm20_div_rn_f64_full:
[C---:B------:R-:W-:Y:S01]  /*4dd0*/  FSETP.GEU.AND P0, PT, |R7|.reuse, 1.469367938527859385e-39, PT ;  /* 0x001000000700780b */ /* 0x040fe20003f0e200 */
[----:B------:R-:W-:Y:S01]  /*4de0*/  IMAD.U32 R24, RZ, RZ, UR9 ;  /* 0x00000009ff187e24 */ /* 0x000fe2000f8e00ff */
[----:B------:R-:W-:Y:S01]  /*4df0*/  LOP3.LUT R12, R7, 0x800fffff, RZ, 0xc0, !PT ;  /* 0x800fffff070c7812 */ /* 0x000fe200078ec0ff */
[----:B------:R-:W-:Y:S01]  /*4e00*/  IMAD.MOV.U32 R25, RZ, RZ, R7 ;  /* 0x000000ffff197224 */ /* 0x000fe200078e0007 */
[C---:B------:R-:W-:Y:S01]  /*4e10*/  FSETP.GEU.AND P3, PT, |R33|.reuse, 1.469367938527859385e-39, PT ;  /* 0x001000002100780b */ /* 0x040fe20003f6e200 */
[----:B------:R-:W-:Y:S01]  /*4e20*/  IMAD.U32 R22, RZ, RZ, UR9 ;  /* 0x00000009ff167e24 */ /* 0x000fe2000f8e00ff */
[----:B------:R-:W-:Y:S01]  /*4e30*/  LOP3.LUT R23, R12, 0x3ff00000, RZ, 0xfc, !PT ;  /* 0x3ff000000c177812 */ /* 0x000fe200078efcff */
[----:B------:R-:W-:Y:S01]  /*4e40*/  IMAD.MOV.U32 R14, RZ, RZ, 0x1 ;  /* 0x00000001ff0e7424 */ /* 0x000fe200078e00ff */
[----:B------:R-:W-:Y:S01]  /*4e50*/  LOP3.LUT R27, R33, 0x7ff00000, RZ, 0xc0, !PT ;  /* 0x7ff00000211b7812 */ /* 0x000fe200078ec0ff */
[----:B------:R-:W-:Y:S01]  /*4e60*/  IMAD.MOV.U32 R28, RZ, RZ, 0x1ca00000 ;  /* 0x1ca00000ff1c7424 */ /* 0x000fe200078e00ff */
[----:B------:R-:W-:Y:S01]  /*4e70*/  LOP3.LUT R30, R7, 0x7ff00000, RZ, 0xc0, !PT ;  /* 0x7ff00000071e7812 */ /* 0x000fe200078ec0ff */
[----:B------:R-:W-:Y:S02]  /*4e80*/  BSSY.RECONVERGENT B0, `(.L_x_111) ;  /* 0x000004e000007945 */ /* 0x000fe40003800200 */
[----:B------:R-:W-:Y:S01]  /*4e90*/  @!P0 DMUL R22, R24, 8.98846567431157953865e+307 ;  /* 0x7fe0000018168828 */ /* 0x000fe20000000000 */
[----:B------:R-:W-:Y:S01]  /*4ea0*/  ISETP.GE.U32.AND P2, PT, R27, R30, PT ;  /* 0x0000001e1b00720c */ /* 0x000fe20003f46070 */
[----:B------:R-:W-:-:S02]  /*4eb0*/  IMAD.MOV.U32 R29, RZ, RZ, R27 ;  /* 0x000000ffff1d7224 */ /* 0x000fc400078e001b */
[----:B------:R-:W-:Y:S02]  /*4ec0*/  @!P3 LOP3.LUT R12, R25, 0x7ff00000, RZ, 0xc0, !PT ;  /* 0x7ff00000190cb812 */ /* 0x000fe400078ec0ff */
[----:B------:R-:W0:Y:S01]  /*4ed0*/  MUFU.RCP64H R15, R23 ;  /* 0x00000017000f7308 */ /* 0x000e220000001800 */
[----:B------:R-:W-:Y:S02]  /*4ee0*/  SEL R13, R28, 0x63400000, !P2 ;  /* 0x634000001c0d7807 */ /* 0x000fe40005000000 */
[----:B------:R-:W-:Y:S02]  /*4ef0*/  @!P3 ISETP.GE.U32.AND P4, PT, R27, R12, PT ;  /* 0x0000000c1b00b20c */ /* 0x000fe40003f86070 */
[----:B------:R-:W-:Y:S02]  /*4f00*/  LOP3.LUT R13, R13, 0x800fffff, R33, 0xf8, !PT ;  /* 0x800fffff0d0d7812 */ /* 0x000fe400078ef821 */
[----:B------:R-:W-:Y:S01]  /*4f10*/  @!P0 LOP3.LUT R30, R23, 0x7ff00000, RZ, 0xc0, !PT ;  /* 0x7ff00000171e8812 */ /* 0x000fe200078ec0ff */
[----:B0-----:R-:W-:-:S08]  /*4f20*/  DFMA R34, R14, -R22, 1 ;  /* 0x3ff000000e22742b */ /* 0x001fd00000000816 */
[----:B------:R-:W-:-:S08]  /*4f30*/  DFMA R34, R34, R34, R34 ;  /* 0x000000222222722b */ /* 0x000fd00000000022 */
[----:B------:R-:W-:Y:S01]  /*4f40*/  DFMA R34, R14, R34, R14 ;  /* 0x000000220e22722b */ /* 0x000fe2000000000e */
[----:B------:R-:W-:Y:S01]  /*4f50*/  @!P3 SEL R15, R28, 0x63400000, !P4 ;  /* 0x634000001c0fb807 */ /* 0x000fe20006000000 */
[----:B------:R-:W-:-:S03]  /*4f60*/  @!P3 IMAD.MOV.U32 R14, RZ, RZ, RZ ;  /* 0x000000ffff0eb224 */ /* 0x000fc600078e00ff */
[----:B------:R-:W-:-:S03]  /*4f70*/  @!P3 LOP3.LUT R12, R15, 0x80000000, R33, 0xf8, !PT ;  /* 0x800000000f0cb812 */ /* 0x000fc600078ef821 */
[----:B------:R-:W-:Y:S01]  /*4f80*/  DFMA R36, R34, -R22, 1 ;  /* 0x3ff000002224742b */ /* 0x000fe20000000816 */
[----:B------:R-:W-:Y:S01]  /*4f90*/  @!P3 LOP3.LUT R15, R12, 0x100000, RZ, 0xfc, !PT ;  /* 0x001000000c0fb812 */ /* 0x000fe200078efcff */
[----:B------:R-:W-:-:S06]  /*4fa0*/  IMAD.MOV.U32 R12, RZ, RZ, R32 ;  /* 0x000000ffff0c7224 */ /* 0x000fcc00078e0020 */
[----:B------:R-:W-:Y:S02]  /*4fb0*/  DFMA R36, R34, R36, R34 ;  /* 0x000000242224722b */ /* 0x000fe40000000022 */
[----:B------:R-:W-:-:S08]  /*4fc0*/  @!P3 DFMA R12, R12, 2, -R14 ;  /* 0x400000000c0cb82b */ /* 0x000fd0000000080e */
[----:B------:R-:W-:Y:S02]  /*4fd0*/  DMUL R34, R36, R12 ;  /* 0x0000000c24227228 */ /* 0x000fe40000000000 */
[----:B------:R-:W-:-:S05]  /*4fe0*/  @!P3 LOP3.LUT R29, R13, 0x7ff00000, RZ, 0xc0, !PT ;  /* 0x7ff000000d1db812 */ /* 0x000fca00078ec0ff */
[----:B------:R-:W-:Y:S01]  /*4ff0*/  VIADD R31, R29, 0xffffffff ;  /* 0xffffffff1d1f7836 */ /* 0x000fe20000000000 */
[----:B------:R-:W-:-:S04]  /*5000*/  DFMA R14, R34, -R22, R12 ;  /* 0x80000016220e722b */ /* 0x000fc8000000000c */
[----:B------:R-:W-:Y:S02]  /*5010*/  ISETP.GT.U32.AND P0, PT, R31, 0x7feffffe, PT ;  /* 0x7feffffe1f00780c */ /* 0x000fe40003f04070 */
[----:B------:R-:W-:Y:S02]  /*5020*/  IADD3 R31, PT, PT, R30, -0x1, RZ ;  /* 0xffffffff1e1f7810 */ /* 0x000fe40007ffe0ff */
[----:B------:R-:W-:Y:S02]  /*5030*/  DFMA R14, R36, R14, R34 ;  /* 0x0000000e240e722b */ /* 0x000fe40000000022 */
[----:B------:R-:W-:-:S13]  /*5040*/  ISETP.GT.U32.OR P0, PT, R31, 0x7feffffe, P0 ;  /* 0x7feffffe1f00780c */ /* 0x000fda0000704470 */
[----:B------:R-:W-:Y:S05]  /*5050*/  @P0 BRA `(.L_x_112) ;  /* 0x00000000006c0947 */ /* 0x000fea0003800000 */
[----:B------:R-:W-:-:S04]  /*5060*/  LOP3.LUT R30, R25, 0x7ff00000, RZ, 0xc0, !PT ;  /* 0x7ff00000191e7812 */ /* 0x000fc800078ec0ff */
[CC--:B------:R-:W-:Y:S02]  /*5070*/  VIADDMNMX R29, R27.reuse, -R30.reuse, 0xb9600000, !PT ;  /* 0xb96000001b1d7446 */ /* 0x0c0fe4000780091e */
[----:B------:R-:W-:Y:S02]  /*5080*/  ISETP.GE.U32.AND P0, PT, R27, R30, PT ;  /* 0x0000001e1b00720c */ /* 0x000fe40003f06070 */
[----:B------:R-:W-:Y:S02]  /*5090*/  VIMNMX R27, PT, PT, R29, 0x46a00000, PT ;  /* 0x46a000001d1b7848 */ /* 0x000fe40003fe0100 */
[----:B------:R-:W-:-:S05]  /*50a0*/  SEL R28, R28, 0x63400000, !P0 ;  /* 0x634000001c1c7807 */ /* 0x000fca0004000000 */
[----:B------:R-:W-:Y:S02]  /*50b0*/  IMAD.IADD R27, R27, 0x1, -R28 ;  /* 0x000000011b1b7824 */ /* 0x000fe400078e0a1c */
[----:B------:R-:W-:Y:S02]  /*50c0*/  IMAD.MOV.U32 R28, RZ, RZ, RZ ;  /* 0x000000ffff1c7224 */ /* 0x000fe400078e00ff */
[----:B------:R-:W-:-:S06]  /*50d0*/  VIADD R29, R27, 0x7fe00000 ;  /* 0x7fe000001b1d7836 */ /* 0x000fcc0000000000 */
[----:B------:R-:W-:-:S10]  /*50e0*/  DMUL R34, R14, R28 ;  /* 0x0000001c0e227228 */ /* 0x000fd40000000000 */
[----:B------:R-:W-:-:S13]  /*50f0*/  FSETP.GTU.AND P0, PT, |R35|, 1.469367938527859385e-39, PT ;  /* 0x001000002300780b */ /* 0x000fda0003f0c200 */
[----:B------:R-:W-:Y:S05]  /*5100*/  @P0 BRA `(.L_x_113) ;  /* 0x0000000000940947 */ /* 0x000fea0003800000 */
[----:B------:R-:W-:Y:S01]  /*5110*/  DFMA R12, R14, -R22, R12 ;  /* 0x800000160e0c722b */ /* 0x000fe2000000000c */
[----:B------:R-:W-:-:S09]  /*5120*/  IMAD.MOV.U32 R28, RZ, RZ, RZ ;  /* 0x000000ffff1c7224 */ /* 0x000fd200078e00ff */
[C---:B------:R-:W-:Y:S02]  /*5130*/  FSETP.NEU.AND P0, PT, R13.reuse, RZ, PT ;  /* 0x000000ff0d00720b */ /* 0x040fe40003f0d000 */
[----:B------:R-:W-:-:S04]  /*5140*/  LOP3.LUT R23, R13, 0x80000000, R25, 0x48, !PT ;  /* 0x800000000d177812 */ /* 0x000fc800078e4819 */
[----:B------:R-:W-:-:S07]  /*5150*/  LOP3.LUT R29, R23, R29, RZ, 0xfc, !PT ;  /* 0x0000001d171d7212 */ /* 0x000fce00078efcff */
[----:B------:R-:W-:Y:S05]  /*5160*/  @!P0 BRA `(.L_x_113) ;  /* 0x00000000007c8947 */ /* 0x000fea0003800000 */
[----:B------:R-:W-:Y:S01]  /*5170*/  IMAD.MOV R13, RZ, RZ, -R27 ;  /* 0x000000ffff0d7224 */ /* 0x000fe200078e0a1b */
[----:B------:R-:W-:Y:S01]  /*5180*/  IADD3 R27, PT, PT, -R27, -0x43300000, RZ ;  /* 0xbcd000001b1b7810 */ /* 0x000fe20007ffe1ff */
[----:B------:R-:W-:-:S06]  /*5190*/  IMAD.MOV.U32 R12, RZ, RZ, RZ ;  /* 0x000000ffff0c7224 */ /* 0x000fcc00078e00ff */
[----:B------:R-:W-:Y:S02]  /*51a0*/  DFMA R12, R34, -R12, R14 ;  /* 0x8000000c220c722b */ /* 0x000fe4000000000e */
[----:B------:R-:W-:-:S08]  /*51b0*/  DMUL.RP R14, R14, R28 ;  /* 0x0000001c0e0e7228 */ /* 0x000fd00000008000 */
[----:B------:R-:W-:Y:S02]  /*51c0*/  FSETP.NEU.AND P0, PT, |R13|, R27, PT ;  /* 0x0000001b0d00720b */ /* 0x000fe40003f0d200 */
[----:B------:R-:W-:Y:S02]  /*51d0*/  LOP3.LUT R23, R15, R23, RZ, 0x3c, !PT ;  /* 0x000000170f177212 */ /* 0x000fe400078e3cff */
[----:B------:R-:W-:Y:S02]  /*51e0*/  FSEL R34, R14, R34, !P0 ;  /* 0x000000220e227208 */ /* 0x000fe40004000000 */
[----:B------:R-:W-:Y:S01]  /*51f0*/  FSEL R35, R23, R35, !P0 ;  /* 0x0000002317237208 */ /* 0x000fe20004000000 */
[----:B------:R-:W-:Y:S06]  /*5200*/  BRA `(.L_x_113) ;  /* 0x0000000000547947 */ /* 0x000fec0003800000 */
.L_x_112:
[----:B------:R-:W-:-:S14]  /*5210*/  DSETP.NAN.AND P0, PT, R32, R32, PT ;  /* 0x000000202000722a */ /* 0x000fdc0003f08000 */
[----:B------:R-:W-:Y:S05]  /*5220*/  @P0 BRA `(.L_x_114) ;  /* 0x0000000000440947 */ /* 0x000fea0003800000 */
[----:B------:R-:W-:-:S14]  /*5230*/  DSETP.NAN.AND P0, PT, R24, R24, PT ;  /* 0x000000181800722a */ /* 0x000fdc0003f08000 */
[----:B------:R-:W-:Y:S05]  /*5240*/  @P0 BRA `(.L_x_115) ;  /* 0x0000000000300947 */ /* 0x000fea0003800000 */
[----:B------:R-:W-:Y:S01]  /*5250*/  ISETP.NE.AND P0, PT, R29, R30, PT ;  /* 0x0000001e1d00720c */ /* 0x000fe20003f05270 */
[----:B------:R-:W-:Y:S02]  /*5260*/  IMAD.MOV.U32 R34, RZ, RZ, 0x0 ;  /* 0x00000000ff227424 */ /* 0x000fe400078e00ff */
[----:B------:R-:W-:-:S10]  /*5270*/  IMAD.MOV.U32 R35, RZ, RZ, -0x80000 ;  /* 0xfff80000ff237424 */ /* 0x000fd400078e00ff */
[----:B------:R-:W-:Y:S05]  /*5280*/  @!P0 BRA `(.L_x_113) ;  /* 0x0000000000348947 */ /* 0x000fea0003800000 */
[----:B------:R-:W-:Y:S02]  /*5290*/  ISETP.NE.AND P0, PT, R29, 0x7ff00000, PT ;  /* 0x7ff000001d00780c */ /* 0x000fe40003f05270 */
[----:B------:R-:W-:Y:S02]  /*52a0*/  LOP3.LUT R35, R33, 0x80000000, R25, 0x48, !PT ;  /* 0x8000000021237812 */ /* 0x000fe400078e4819 */
[----:B------:R-:W-:-:S13]  /*52b0*/  ISETP.EQ.OR P0, PT, R30, RZ, !P0 ;  /* 0x000000ff1e00720c */ /* 0x000fda0004702670 */
[----:B------:R-:W-:Y:S01]  /*52c0*/  @P0 LOP3.LUT R12, R35, 0x7ff00000, RZ, 0xfc, !PT ;  /* 0x7ff00000230c0812 */ /* 0x000fe200078efcff */
[----:B------:R-:W-:Y:S01]  /*52d0*/  @!P0 IMAD.MOV.U32 R34, RZ, RZ, RZ ;  /* 0x000000ffff228224 */ /* 0x000fe200078e00ff */
[----:B------:R-:W-:-:S03]  /*52e0*/  @P0 MOV R34, RZ ;  /* 0x000000ff00220202 */ /* 0x000fc60000000f00 */
[----:B------:R-:W-:Y:S01]  /*52f0*/  @P0 IMAD.MOV.U32 R35, RZ, RZ, R12 ;  /* 0x000000ffff230224 */ /* 0x000fe200078e000c */
[----:B------:R-:W-:Y:S06]  /*5300*/  BRA `(.L_x_113) ;  /* 0x0000000000147947 */ /* 0x000fec0003800000 */
.L_x_115:
[----:B------:R-:W-:Y:S01]  /*5310*/  LOP3.LUT R35, R25, 0x80000, RZ, 0xfc, !PT ;  /* 0x0008000019237812 */ /* 0x000fe200078efcff */
[----:B------:R-:W-:Y:S01]  /*5320*/  IMAD.MOV.U32 R34, RZ, RZ, R24 ;  /* 0x000000ffff227224 */ /* 0x000fe200078e0018 */
[----:B------:R-:W-:Y:S06]  /*5330*/  BRA `(.L_x_113) ;  /* 0x0000000000087947 */ /* 0x000fec0003800000 */
.L_x_114:
[----:B------:R-:W-:Y:S01]  /*5340*/  LOP3.LUT R35, R33, 0x80000, RZ, 0xfc, !PT ;  /* 0x0008000021237812 */ /* 0x000fe200078efcff */
[----:B------:R-:W-:-:S07]  /*5350*/  IMAD.MOV.U32 R34, RZ, RZ, R32 ;  /* 0x000000ffff227224 */ /* 0x000fce00078e0020 */
.L_x_113:
[----:B------:R-:W-:Y:S05]  /*5360*/  BSYNC.RECONVERGENT B0 ;  /* 0x0000000000007941 */ /* 0x000fea0003800200 */
.L_x_111:
[----:B------:R-:W-:Y:S02]  /*5370*/  IMAD.MOV.U32 R27, RZ, RZ, 0x0 ;  /* 0x00000000ff1b7424 */ /* 0x000fe400078e00ff */
[----:B------:R-:W-:Y:S02]  /*5380*/  IMAD.MOV.U32 R12, RZ, RZ, R34 ;  /* 0x000000ffff0c7224 */ /* 0x000fe400078e0022 */
[----:B------:R-:W-:Y:S01]  /*5390*/  IMAD.MOV.U32 R13, RZ, RZ, R35 ;  /* 0x000000ffff0d7224 */ /* 0x000fe200078e0023 */
[----:B------:R-:W-:Y:S06]  /*53a0*/  RET.REL.NODEC R26 `(_Z19PDH2D_basline_algo3P10hist_entryP8atomdescxdii) ;  /* 0xffffffac1a147950 */ /* 0x000fec0003c3ffff */
        .weak           $__internal_1_$__cuda_sm20_dsqrt_rn_f64_mediumpath_v1
        .type           $__internal_1_$__cuda_sm20_dsqrt_rn_f64_mediumpath_v1,@function
        .size           $__internal_1_$__cuda_sm20_dsqrt_rn_f64_mediumpath_v1,(.L_x_246 - $__internal_1_$__cuda_sm20_dsqrt_rn_f64_mediumpath_v1)
$__internal_1_$__cuda_sm20_dsqrt_rn_f64_mediumpath_v1:
[----:B------:R-:W-:Y:S01]  /*53b0*/  ISETP.GE.U32.AND P0, PT, R24, -0x3400000, PT ;  /* 0xfcc000001800780c */ /* 0x000fe20003f06070 */
[----:B------:R-:W-:Y:S01]  /*53c0*/  BSSY.RECONVERGENT B0, `(.L_x_116) ;  /* 0x0000024000007945 */ /* 0x000fe20003800200 */
[----:B------:R-:W-:-:S11]  /*53d0*/  IMAD.MOV.U32 R24, RZ, RZ, R28 ;  /* 0x000000ffff187224 */ /* 0x000fd600078e001c */
[----:B------:R-:W-:Y:S05]  /*53e0*/  @!P0 BRA `(.L_x_117) ;  /* 0x0000000000208947 */ /* 0x000fea0003800000 */
[----:B------:R-:W-:-:S10]  /*53f0*/  DFMA.RM R14, R22, R14, R12 ;  /* 0x0000000e160e722b */ /* 0x000fd4000000400c */
[----:B------:R-:W-:-:S05]  /*5400*/  IADD3 R12, P0, PT, R14, 0x1, RZ ;  /* 0x000000010e0c7810 */ /* 0x000fca0007f1e0ff */
[----:B------:R-:W-:-:S06]  /*5410*/  IMAD.X R13, RZ, RZ, R15, P0 ;  /* 0x000000ffff0d7224 */ /* 0x000fcc00000e060f */
[----:B------:R-:W-:-:S08]  /*5420*/  DFMA.RP R24, -R14, R12, R24 ;  /* 0x0000000c0e18722b */ /* 0x000fd00000008118 */
[----:B------:R-:W-:-:S06]  /*5430*/  DSETP.GT.AND P0, PT, R24, RZ, PT ;  /* 0x000000ff1800722a */ /* 0x000fcc0003f04000 */
[----:B------:R-:W-:Y:S02]  /*5440*/  FSEL R12, R12, R14, P0 ;  /* 0x0000000e0c0c7208 */ /* 0x000fe40000000000 */
[----:B------:R-:W-:Y:S01]  /*5450*/  FSEL R13, R13, R15, P0 ;  /* 0x0000000f0d0d7208 */ /* 0x000fe20000000000 */
[----:B------:R-:W-:Y:S06]  /*5460*/  BRA `(.L_x_118) ;  /* 0x0000000000647947 */ /* 0x000fec0003800000 */
.L_x_117:
[----:B------:R-:W-:-:S14]  /*5470*/  DSETP.NE.AND P0, PT, R24, RZ, PT ;  /* 0x000000ff1800722a */ /* 0x000fdc0003f05000 */
[----:B------:R-:W-:Y:S05]  /*5480*/  @!P0 BRA `(.L_x_119) ;  /* 0x0000000000588947 */ /* 0x000fea0003800000 */
[----:B------:R-:W-:-:S13]  /*5490*/  ISETP.GE.AND P0, PT, R25, RZ, PT ;  /* 0x000000ff1900720c */ /* 0x000fda0003f06270 */
[----:B------:R-:W-:Y:S01]  /*54a0*/  @!P0 IMAD.MOV.U32 R12, RZ, RZ, 0x0 ;  /* 0x00000000ff0c8424 */ /* 0x000fe200078e00ff */
[----:B------:R-:W-:Y:S01]  /*54b0*/  @!P0 MOV R13, 0xfff80000 ;  /* 0xfff80000000d8802 */ /* 0x000fe20000000f00 */
[----:B------:R-:W-:Y:S06]  /*54c0*/  @!P0 BRA `(.L_x_118) ;  /* 0x00000000004c8947 */ /* 0x000fec0003800000 */
[----:B------:R-:W-:-:S13]  /*54d0*/  ISETP.GT.AND P0, PT, R25, 0x7fefffff, PT ;  /* 0x7fefffff1900780c */ /* 0x000fda0003f04270 */
[----:B------:R-:W-:Y:S05]  /*54e0*/  @P0 BRA `(.L_x_119) ;  /* 0x0000000000400947 */ /* 0x000fea0003800000 */
[----:B------:R-:W-:Y:S01]  /*54f0*/  DMUL R24, R24, 8.11296384146066816958e+31 ;  /* 0x4690000018187828 */ /* 0x000fe20000000000 */
[----:B------:R-:W-:Y:S02]  /*5500*/  IMAD.MOV.U32 R22, RZ, RZ, RZ ;  /* 0x000000ffff167224 */ /* 0x000fe400078e00ff */
[----:B------:R-:W-:Y:S02]  /*5510*/  IMAD.MOV.U32 R12, RZ, RZ, 0x0 ;  /* 0x00000000ff0c7424 */ /* 0x000fe400078e00ff */
[----:B------:R-:W-:Y:S01]  /*5520*/  IMAD.MOV.U32 R13, RZ, RZ, 0x3fd80000 ;  /* 0x3fd80000ff0d7424 */ /* 0x000fe200078e00ff */
[----:B------:R-:W0:Y:S02]  /*5530*/  MUFU.RSQ64H R23, R25 ;  /* 0x0000001900177308 */ /* 0x000e240000001c00 */
[----:B0-----:R-:W-:-:S08]  /*5540*/  DMUL R14, R22, R22 ;  /* 0x00000016160e7228 */ /* 0x001fd00000000000 */
[----:B------:R-:W-:-:S08]  /*5550*/  DFMA R14, R24, -R14, 1 ;  /* 0x3ff00000180e742b */ /* 0x000fd0000000080e */
[----:B------:R-:W-:Y:S02]  /*5560*/  DFMA R12, R14, R12, 0.5 ;  /* 0x3fe000000e0c742b */ /* 0x000fe4000000000c */
[----:B------:R-:W-:-:S08]  /*5570*/  DMUL R14, R22, R14 ;  /* 0x0000000e160e7228 */ /* 0x000fd00000000000 */
[----:B------:R-:W-:-:S08]  /*5580*/  DFMA R14, R12, R14, R22 ;  /* 0x0000000e0c0e722b */ /* 0x000fd00000000016 */
[----:B------:R-:W-:Y:S02]  /*5590*/  DMUL R12, R24, R14 ;  /* 0x0000000e180c7228 */ /* 0x000fe40000000000 */
[----:B------:R-:W-:-:S06]  /*55a0*/  VIADD R15, R15, 0xfff00000 ;  /* 0xfff000000f0f7836 */ /* 0x000fcc0000000000 */
[----:B------:R-:W-:-:S08]  /*55b0*/  DFMA R22, R12, -R12, R24 ;  /* 0x8000000c0c16722b */ /* 0x000fd00000000018 */
[----:B------:R-:W-:-:S10]  /*55c0*/  DFMA R12, R14, R22, R12 ;  /* 0x000000160e0c722b */ /* 0x000fd4000000000c */
[----:B------:R-:W-:Y:S01]  /*55d0*/  VIADD R13, R13, 0xfcb00000 ;  /* 0xfcb000000d0d7836 */ /* 0x000fe20000000000 */
[----:B------:R-:W-:Y:S06]  /*55e0*/  BRA `(.L_x_118) ;  /* 0x0000000000047947 */ /* 0x000fec0003800000 */
.L_x_119:
[----:B------:R-:W-:-:S11]  /*55f0*/  DADD R12, R24, R24 ;  /* 0x00000000180c7229 */ /* 0x000fd60000000018 */
.L_x_118:
[----:B------:R-:W-:Y:S05]  /*5600*/  BSYNC.RECONVERGENT B0 ;  /* 0x0000000000007941 */ /* 0x000fea0003800200 */
.L_x_116:
[----:B------:R-:W-:Y:S02]  /*5610*/  IMAD.MOV.U32 R27, RZ, RZ, 0x0 ;  /* 0x00000000ff1b7424 */ /* 0x000fe400078e00ff */
[----:B------:R-:W-:Y:S02]  /*5620*/  IMAD.MOV.U32 R32, RZ, RZ, R12 ;  /* 0x000000ffff207224 */ /* 0x000fe400078e000c */
[----:B------:R-:W-:Y:S01]  /*5630*/  IMAD.MOV.U32 R33, RZ, RZ, R13 ;  /* 0x000000ffff217224 */ /* 0x000fe200078e000d */
[----:B------:R-:W-:Y:S06]  /*5640*/  RET.REL.NODEC R26 `(_Z19PDH2D_basline_algo3P10hist_entryP8atomdescxdii) ;  /* 0xffffffa81a6c7950 */ /* 0x000fec0003c3ffff */
.L_x_120:
[----:B------:R-:W-:-:S00]  /*5650*/  BRA `(.L_x_120) ;  /* 0xfffffffc00fc7947 */ /* 0x000fc0000383ffff */
[----:B------:R-:W-:-:S00]  /*5660*/  NOP ;  /* 0x0000000000007918 */ /* 0x000fc00000000000 */
        /* <DEDUP_REMOVED lines=9> */
.L_x_246:


//--------------------- .text._Z19PDH2D_basline_algo2P10hist_entryP8atomdescxdi --------------------------
	.section	.text._Z19PDH2D_basline_algo2P10hist_entryP8atomdescxdi,"ax",@progbits
	.align	128
        .global         _Z19PDH2D_basline_algo2P10hist_entryP8atomdescxdi
        .type           _Z19PDH2D_basline_algo2P10hist_entryP8atomdescxdi,@function
        .size           _Z19PDH2D_basline_algo2P10hist_entryP8atomdescxdi,(.L_x_248 - _Z19PDH2D_basline_algo2P10hist_entryP8atomdescxdi)
        .other          _Z19PDH2D_basline_algo2P10hist_entryP8atomdescxdi,@"STO_CUDA_ENTRY STV_DEFAULT"
_Z19PDH2D_basline_algo2P10hist_entryP8atomdescxdi:
.text._Z19PDH2D_basline_algo2P10hist_entryP8atomdescxdi:
[----:B------:R-:W-:Y:S01]  /*0000*/  LDC R1, c[0x0][0x37c] ;  /* 0x0000df00ff017b82 */ /* 0x000fe20000000800 */
[----:B------:R-:W0:Y:S07]  /*0010*/  S2R R5, SR_TID.X ;  /* 0x0000000000057919 */ /* 0x000e2e0000002100 */
[----:B------:R-:W1:Y:S01]  /*0020*/  S2UR UR5, SR_CTAID.X ;  /* 0x00000000000579c3 */ /* 0x000e620000002500 */
[----:B------:R-:W2:Y:S01]  /*0030*/  LDCU.64 UR8, c[0x0][0x358] ;  /* 0x00006b00ff0877ac */ /* 0x000ea20008000a00 */
[----:B------:R-:W3:Y:S06]  /*0040*/  LDCU.64 UR6, c[0x0][0x390] ;  /* 0x00007200ff0677ac */ /* 0x000eec0008000a00 */
[----:B------:R-:W1:Y:S08]  /*0050*/  LDC R4, c[0x0][0x360] ;  /* 0x0000d800ff047b82 */ /* 0x000e700000000800 */
[----:B------:R-:W4:Y:S08]  /*0060*/  LDC.64 R12, c[0x0][0x388] ;  /* 0x0000e200ff0c7b82 */ /* 0x000f300000000a00 */
[----:B------:R-:W3:Y:S01]  /*0070*/  LDC R0, c[0x0][0x3a0] ;  /* 0x0000e800ff007b82 */ /* 0x000ee20000000800 */
[----:B------:R-:W0:Y:S01]  /*0080*/  LDCU UR10, c[0x0][0x398] ;  /* 0x00007300ff0a77ac */ /* 0x000e220008000800 */
[----:B------:R-:W0:Y:S01]  /*0090*/  LDCU UR14, c[0x0][0x39c] ;  /* 0x00007380ff0e77ac */ /* 0x000e220008000800 */
[----:B-1----:R-:W-:-:S05]  /*00a0*/  IMAD R2, R4, UR5, RZ ;  /* 0x0000000504027c24 */ /* 0x002fca000f8e02ff */
[----:B------:R-:W1:Y:S01]  /*00b0*/  LDC R3, c[0x0][0x39c] ;  /* 0x0000e700ff037b82 */ /* 0x000e620000000800 */
[----:B------:R-:W1:Y:S01]  /*00c0*/  LDCU.64 UR16, c[0x0][0x390] ;  /* 0x00007200ff1077ac */ /* 0x000e620008000a00 */
[----:B0-----:R-:W-:-:S04]  /*00d0*/  IMAD.IADD R6, R2, 0x1, R5 ;  /* 0x0000000102067824 */ /* 0x001fc800078e0205 */
[----:B----4-:R-:W-:-:S05]  /*00e0*/  IMAD.WIDE R12, R6, 0x18, R12 ;  /* 0x00000018060c7825 */ /* 0x010fca00078e020c */
[----:B--2---:R0:W5:Y:S04]  /*00f0*/  LDG.E.64 R18, desc[UR8][R12.64] ;  /* 0x000000080c127981 */ /* 0x004168000c1e1b00 */
[----:B------:R0:W5:Y:S04]  /*0100*/  LDG.E.64 R10, desc[UR8][R12.64+0x8] ;  /* 0x000008080c0a7981 */ /* 0x000168000c1e1b00 */
[----:B------:R0:W5:Y:S01]  /*0110*/  LDG.E.64 R8, desc[UR8][R12.64+0x10] ;  /* 0x000010080c087981 */ /* 0x000162000c1e1b00 */
[----:B------:R-:W-:Y:S01]  /*0120*/  UIADD3 UR5, UPT, UPT, UR5, 0x1, URZ ;  /* 0x0000000105057890 */ /* 0x000fe2000fffe0ff */
[----:B---3--:R-:W-:-:S05]  /*0130*/  ISETP.GE.U32.AND P1, PT, R6, UR6, PT ;  /* 0x0000000606007c0c */ /* 0x008fca000bf26070 */
[----:B------:R-:W-:Y:S02]  /*0140*/  ISETP.LE.AND P0, PT, R0, UR5, PT ;  /* 0x0000000500007c0c */ /* 0x000fe4000bf03270 */
[----:B------:R-:W-:-:S04]  /*0150*/  SHF.R.S32.HI R0, RZ, 0x1f, R6 ;  /* 0x0000001fff007819 */ /* 0x000fc80000011406 */
[----:B------:R-:W-:-:S13]  /*0160*/  ISETP.GE.OR.EX P0, PT, R0, UR7, P0, P1 ;  /* 0x0000000700007c0c */ /* 0x000fda0008706710 */
[----:B0-----:R-:W-:Y:S05]  /*0170*/  @P0 BRA `(.L_x_121) ;  /* 0x0000001c00640947 */ /* 0x001fea0003800000 */
[----:B------:R-:W-:-:S07]  /*0180*/  IMAD.U32 R7, RZ, RZ, UR5 ;  /* 0x00000005ff077e24 */ /* 0x000fce000f8e00ff */
.L_x_163:
[----:B0-----:R-:W0:Y:S01]  /*0190*/  LDC.64 R22, c[0x0][0x388] ;  /* 0x0000e200ff167b82 */ /* 0x001e220000000a00 */
[----:B------:R-:W-:-:S04]  /*01a0*/  IMAD R16, R4, R7, RZ ;  /* 0x0000000704107224 */ /* 0x000fc800078e02ff */
[----:B------:R-:W-:-:S04]  /*01b0*/  IMAD.IADD R13, R16, 0x1, R5 ;  /* 0x00000001100d7824 */ /* 0x000fc800078e0205 */
[----:B0-----:R-:W-:-:S05]  /*01c0*/  IMAD.WIDE.U32 R22, R13, 0x18, R22 ;  /* 0x000000180d167825 */ /* 0x001fca00078e0016 */
[----:B--234-:R-:W2:Y:S04]  /*01d0*/  LDG.E.64 R14, desc[UR8][R22.64] ;  /* 0x00000008160e7981 */ /* 0x01cea8000c1e1b00 */
[----:B------:R-:W3:Y:S04]  /*01e0*/  LDG.E.64 R12, desc[UR8][R22.64+0x8] ;  /* 0x00000808160c7981 */ /* 0x000ee8000c1e1b00 */
[----:B------:R-:W4:Y:S01]  /*01f0*/  LDG.E.64 R20, desc[UR8][R22.64+0x10] ;  /* 0x0000100816147981 */ /* 0x000f22000c1e1b00 */
[----:B------:R-:W-:Y:S01]  /*0200*/  MOV R17, 0x400 ;  /* 0x0000040000117802 */ /* 0x000fe20000000f00 */
[----:B------:R-:W-:Y:S05]  /*0210*/  YIELD ;  /* 0x0000000000007946 */ /* 0x000fea0003800000 */
[----:B------:R-:W0:Y:S01]  /*0220*/  S2R R24, SR_CgaCtaId ;  /* 0x0000000000187919 */ /* 0x000e220000008800 */
[----:B------:R-:W-:Y:S05]  /*0230*/  WARPSYNC.ALL ;  /* 0x0000000000007948 */ /* 0x000fea0003800000 */
[----:B------:R-:W-:-:S02]  /*0240*/  ISETP.GE.U32.AND P0, PT, R4, 0x4, PT ;  /* 0x000000040400780c */ /* 0x000fc40003f06070 */
[----:B0-----:R-:W-:-:S05]  /*0250*/  LEA R24, R24, R17, 0x18 ;  /* 0x0000001118187211 */ /* 0x001fca00078ec0ff */
[----:B------:R-:W-:-:S05]  /*0260*/  IMAD R17, R5, 0x18, R24 ;  /* 0x0000001805117824 */ /* 0x000fca00078e0218 */
[----:B--2---:R0:W-:Y:S04]  /*0270*/  STS.64 [R17], R14 ;  /* 0x0000000e11007388 */ /* 0x0041e80000000a00 */
[----:B---3--:R0:W-:Y:S04]  /*0280*/  STS.64 [R17+0x8], R12 ;  /* 0x0000080c11007388 */ /* 0x0081e80000000a00 */
[----:B----4-:R0:W-:Y:S01]  /*0290*/  STS.64 [R17+0x10], R20 ;  /* 0x0000101411007388 */ /* 0x0101e20000000a00 */
[----:B------:R-:W2:Y:S01]  /*02a0*/  LDCU UR4, c[0x0][0x3a0] ;  /* 0x00007400ff0477ac */ /* 0x000ea20008000800 */
[----:B------:R-:W-:-:S02]  /*02b0*/  VIADD R7, R7, 0x1 ;  /* 0x0000000107077836 */ /* 0x000fc40000000000 */
[----:B------:R-:W-:Y:S01]  /*02c0*/  IMAD.MOV.U32 R27, RZ, RZ, RZ ;  /* 0x000000ffff1b7224 */ /* 0x000fe200078e00ff */
[----:B------:R-:W-:Y:S02]  /*02d0*/  BAR.SYNC.DEFER_BLOCKING 0x0 ;  /* 0x0000000000007b1d */ /* 0x000fe40000010000 */
[----:B--2---:R-:W-:-:S04]  /*02e0*/  ISETP.NE.AND P1, PT, R7, UR4, PT ;  /* 0x0000000407007c0c */ /* 0x004fc8000bf25270 */
[----:B0-----:R-:W-:Y:S09]  /*02f0*/  @!P0 BRA `(.L_x_122) ;  /* 0x0000000c00dc8947 */ /* 0x001ff20003800000 */
[----:B------:R-:W0:Y:S01]  /*0300*/  LDCU UR11, c[0x0][0x39c] ;  /* 0x00007380ff0b77ac */ /* 0x000e220008000800 */
[----:B------:R-:W2:Y:S01]  /*0310*/  LDCU.64 UR12, c[0x0][0x390] ;  /* 0x00007200ff0c77ac */ /* 0x000ea20008000a00 */
[----:B------:R-:W-:-:S05]  /*0320*/  UMOV UR4, URZ ;  /* 0x000000ff00047c82 */ /* 0x000fca0008000000 */
.L_x_143:
[----:B---3--:R-:W3:Y:S01]  /*0330*/  S2UR UR7, SR_CgaCtaId ;  /* 0x00000000000779c3 */ /* 0x008ee20000008800 */
[----:B------:R-:W-:Y:S01]  /*0340*/  IADD3 R17, PT, PT, R16, UR4, RZ ;  /* 0x0000000410117c10 */ /* 0x000fe2000fffe0ff */
[----:B------:R-:W-:-:S03]  /*0350*/  UMOV UR6, 0x400 ;  /* 0x0000040000067882 */ /* 0x000fc60000000000 */
[----:B--2---:R-:W-:-:S04]  /*0360*/  ISETP.GE.U32.AND P0, PT, R17, UR12, PT ;  /* 0x0000000c11007c0c */ /* 0x004fc8000bf06070 */
[----:B------:R-:W-:Y:S01]  /*0370*/  ISETP.GE.AND.EX P0, PT, RZ, UR13, PT, P0 ;  /* 0x0000000dff007c0c */ /* 0x000fe2000bf06300 */
[----:B---3--:R-:W-:-:S04]  /*0380*/  ULEA UR6, UR7, UR6, 0x18 ;  /* 0x0000000607067291 */ /* 0x008fc8000f8ec0ff */
[----:B------:R-:W-:-:S08]  /*0390*/  UIMAD UR6, UR4, 0x18, UR6 ;  /* 0x00000018040678a4 */ /* 0x000fd0000f8e0206 */
[----:B0---4-:R-:W-:Y:S05]  /*03a0*/  @P0 BRA `(.L_x_123) ;  /* 0x0000000000d80947 */ /* 0x011fea0003800000 */
[----:B------:R-:W2:Y:S01]  /*03b0*/  LDS.128 R12, [UR6] ;  /* 0x00000006ff0c7984 */ /* 0x000ea20008000c00 */
[----:B------:R-:W-:Y:S03]  /*03c0*/  BSSY.RECONVERGENT B1, `(.L_x_124) ;  /* 0x000001b000017945 */ /* 0x000fe60003800200 */
[----:B------:R-:W3:Y:S01]  /*03d0*/  LDS.64 R20, [UR6+0x10] ;  /* 0x00001006ff147984 */ /* 0x000ee20008000a00 */
[----:B--2--5:R-:W-:Y:S02]  /*03e0*/  DADD R14, R10, -R14 ;  /* 0x000000000a0e7229 */ /* 0x024fe4000000080e */
[----:B------:R-:W-:Y:S02]  /*03f0*/  DADD R12, R18, -R12 ;  /* 0x00000000120c7229 */ /* 0x000fe4000000080c */
[----:B---3--:R-:W-:-:S04]  /*0400*/  DADD R20, R8, -R20 ;  /* 0x0000000008147229 */ /* 0x008fc80000000814 */
[----:B------:R-:W-:-:S08]  /*0410*/  DMUL R14, R14, R14 ;  /* 0x0000000e0e0e7228 */ /* 0x000fd00000000000 */
[----:B------:R-:W-:-:S08]  /*0420*/  DFMA R14, R12, R12, R14 ;  /* 0x0000000c0c0e722b */ /* 0x000fd0000000000e */
[----:B------:R-:W-:Y:S01]  /*0430*/  DFMA R28, R20, R20, R14 ;  /* 0x00000014141c722b */ /* 0x000fe2000000000e */
[----:B------:R-:W-:Y:S02]  /*0440*/  IMAD.MOV.U32 R14, RZ, RZ, 0x0 ;  /* 0x00000000ff0e7424 */ /* 0x000fe400078e00ff */
[----:B------:R-:W-:-:S03]  /*0450*/  IMAD.MOV.U32 R15, RZ, RZ, 0x3fd80000 ;  /* 0x3fd80000ff0f7424 */ /* 0x000fc600078e00ff */
[----:B------:R-:W2:Y:S04]  /*0460*/  MUFU.RSQ64H R25, R29 ;  /* 0x0000001d00197308 */ /* 0x000ea80000001c00 */
[----:B------:R-:W-:-:S05]  /*0470*/  VIADD R24, R29, 0xfcb00000 ;  /* 0xfcb000001d187836 */ /* 0x000fca0000000000 */
[----:B------:R-:W-:Y:S01]  /*0480*/  ISETP.GE.U32.AND P0, PT, R24, 0x7ca00000, PT ;  /* 0x7ca000001800780c */ /* 0x000fe20003f06070 */
[----:B--2---:R-:W-:-:S08]  /*0490*/  DMUL R12, R24, R24 ;  /* 0x00000018180c7228 */ /* 0x004fd00000000000 */
        /* <DEDUP_REMOVED lines=10> */
[----:B------:R-:W-:Y:S02]  /*0540*/  MOV R13, R29 ;  /* 0x0000001d000d7202 */ /* 0x000fe40000000f00 */
[----:B------:R-:W-:-:S07]  /*0550*/  MOV R14, 0x570 ;  /* 0x00000570000e7802 */ /* 0x000fce0000000f00 */
[----:B01----:R-:W-:Y:S05]  /*0560*/  CALL.REL.NOINC `($__internal_3_$__cuda_sm20_dsqrt_rn_f64_mediumpath_v1) ;  /* 0x0000003c00687944 */ /* 0x003fea0003c00000 */
.L_x_125:
[----:B01----:R-:W-:Y:S05]  /*0570*/  BSYNC.RECONVERGENT B1 ;  /* 0x0000000000017941 */ /* 0x003fea0003800200 */
.L_x_124:
[----:B------:R-:W0:Y:S01]  /*0580*/  LDC.64 R12, c[0x0][0x398] ;  /* 0x0000e600ff0c7b82 */ /* 0x000e220000000a00 */
[----:B------:R-:W0:Y:S01]  /*0590*/  MUFU.RCP64H R15, UR11 ;  /* 0x0000000b000f7d08 */ /* 0x000e220008001800 */
[----:B------:R-:W-:Y:S01]  /*05a0*/  IMAD.MOV.U32 R14, RZ, RZ, 0x1 ;  /* 0x00000001ff0e7424 */ /* 0x000fe200078e00ff */
[----:B------:R-:W-:Y:S01]  /*05b0*/  FSETP.GEU.AND P2, PT, |R31|, 6.5827683646048100446e-37, PT ;  /* 0x036000001f00780b */ /* 0x000fe20003f4e200 */
[----:B------:R-:W-:Y:S04]  /*05c0*/  BSSY.RECONVERGENT B1, `(.L_x_126) ;  /* 0x000000e000017945 */ /* 0x000fe80003800200 */
[----:B0-----:R-:W-:-:S08]  /*05d0*/  DFMA R20, R14, -R12, 1 ;  /* 0x3ff000000e14742b */ /* 0x001fd0000000080c */
        /* <DEDUP_REMOVED lines=11> */
[----:B------:R-:W-:Y:S05]  /*0690*/  CALL.REL.NOINC `($__internal_2_$__cuda_sm20_div_rn_f64_full) ;  /* 0x00000034009c7944 */ /* 0x000fea0003c00000 */
.L_x_127:
[----:B------:R-:W-:Y:S05]  /*06a0*/  BSYNC.RECONVERGENT B1 ;  /* 0x0000000000017941 */ /* 0x000fea0003800200 */
.L_x_126:
[----:B------:R-:W0:Y:S01]  /*06b0*/  LDC.64 R14, c[0x0][0x380] ;  /* 0x0000e000ff0e7b82 */ /* 0x000e220000000a00 */
[----:B------:R-:W0:Y:S01]  /*06c0*/  F2I.F64.TRUNC R13, R12 ;  /* 0x0000000c000d7311 */ /* 0x000e22000030d100 */
[----:B------:R-:W-:Y:S02]  /*06d0*/  IMAD.MOV.U32 R20, RZ, RZ, 0x1 ;  /* 0x00000001ff147424 */ /* 0x000fe400078e00ff */
[----:B------:R-:W-:Y:S02]  /*06e0*/  IMAD.MOV.U32 R21, RZ, RZ, 0x0 ;  /* 0x00000000ff157424 */ /* 0x000fe400078e00ff */
[----:B0-----:R-:W-:-:S05]  /*06f0*/  IMAD.WIDE R14, R13, 0x8, R14 ;  /* 0x000000080d0e7825 */ /* 0x001fca00078e020e */
[----:B------:R2:W-:Y:S02]  /*0700*/  REDG.E.ADD.64.STRONG.GPU desc[UR8][R14.64], R20 ;  /* 0x000000140e00798e */ /* 0x0005e4000c12e508 */
.L_x_123:
[----:B------:R-:W-:-:S05]  /*0710*/  VIADD R12, R17, 0x1 ;  /* 0x00000001110c7836 */ /* 0x000fca0000000000 */
[----:B------:R-:W-:-:S04]  /*0720*/  ISETP.GE.U32.AND P0, PT, R12, UR12, PT ;  /* 0x0000000c0c007c0c */ /* 0x000fc8000bf06070 */
[----:B------:R-:W-:-:S13]  /*0730*/  ISETP.GE.AND.EX P0, PT, RZ, UR13, PT, P0 ;  /* 0x0000000dff007c0c */ /* 0x000fda000bf06300 */
[----:B------:R-:W-:Y:S05]  /*0740*/  @P0 BRA `(.L_x_128) ;  /* 0x0000000000d80947 */ /* 0x000fea0003800000 */
[----:B--2---:R-:W2:Y:S01]  /*0750*/  LDS.128 R12, [UR6+0x20] ;  /* 0x00002006ff0c7984 */ /* 0x004ea20008000c00 */
        /* <DEDUP_REMOVED lines=8> */
[----:B------:R-:W-:Y:S01]  /*07e0*/  MOV R14, 0x0 ;  /* 0x00000000000e7802 */ /* 0x000fe20000000f00 */
[----:B------:R-:W-:-:S04]  /*07f0*/  IMAD.MOV.U32 R15, RZ, RZ, 0x3fd80000 ;  /* 0x3fd80000ff0f7424 */ /* 0x000fc800078e00ff */
        /* <DEDUP_REMOVED lines=15> */
[----:B------:R-:W-:-:S07]  /*08f0*/  MOV R14, 0x910 ;  /* 0x00000910000e7802 */ /* 0x000fce0000000f00 */
[----:B01----:R-:W-:Y:S05]  /*0900*/  CALL.REL.NOINC `($__internal_3_$__cuda_sm20_dsqrt_rn_f64_mediumpath_v1) ;  /* 0x0000003800807944 */ /* 0x003fea0003c00000 */
.L_x_130:
[----:B01----:R-:W-:Y:S05]  /*0910*/  BSYNC.RECONVERGENT B1 ;  /* 0x0000000000017941 */ /* 0x003fea0003800200 */
.L_x_129:
        /* <DEDUP_REMOVED lines=18> */
.L_x_132:
[----:B------:R-:W-:Y:S05]  /*0a40*/  BSYNC.RECONVERGENT B1 ;  /* 0x0000000000017941 */ /* 0x000fea0003800200 */
.L_x_131:
[----:B------:R-:W0:Y:S01]  /*0a50*/  LDC.64 R14, c[0x0][0x380] ;  /* 0x0000e000ff0e7b82 */ /* 0x000e220000000a00 */
[----:B------:R-:W0:Y:S01]  /*0a60*/  F2I.F64.TRUNC R13, R12 ;  /* 0x0000000c000d7311 */ /* 0x000e22000030d100 */
[----:B------:R-:W-:Y:S01]  /*0a70*/  MOV R20, 0x1 ;  /* 0x0000000100147802 */ /* 0x000fe20000000f00 */
[----:B------:R-:W-:Y:S02]  /*0a80*/  IMAD.MOV.U32 R21, RZ, RZ, 0x0 ;  /* 0x00000000ff157424 */ /* 0x000fe400078e00ff */
[----:B0-----:R-:W-:-:S05]  /*0a90*/  IMAD.WIDE R14, R13, 0x8, R14 ;  /* 0x000000080d0e7825 */ /* 0x001fca00078e020e */
[----:B------:R3:W-:Y:S02]  /*0aa0*/  REDG.E.ADD.64.STRONG.GPU desc[UR8][R14.64], R20 ;  /* 0x000000140e00798e */ /* 0x0007e4000c12e508 */
.L_x_128:
[----:B------:R-:W-:-:S05]  /*0ab0*/  VIADD R12, R17, 0x2 ;  /* 0x00000002110c7836 */ /* 0x000fca0000000000 */
[----:B------:R-:W-:-:S04]  /*0ac0*/  ISETP.GE.U32.AND P0, PT, R12, UR12, PT ;  /* 0x0000000c0c007c0c */ /* 0x000fc8000bf06070 */
[----:B------:R-:W-:-:S13]  /*0ad0*/  ISETP.GE.AND.EX P0, PT, RZ, UR13, PT, P0 ;  /* 0x0000000dff007c0c */ /* 0x000fda000bf06300 */
[----:B------:R-:W-:Y:S05]  /*0ae0*/  @P0 BRA `(.L_x_133) ;  /* 0x0000000000e80947 */ /* 0x000fea0003800000 */
[----:B--23--:R-:W2:Y:S01]  /*0af0*/  LDS.128 R12, [UR6+0x30] ;  /* 0x00003006ff0c7984 */ /* 0x00cea20008000c00 */
        /* <DEDUP_REMOVED lines=25> */
[----:B------:R-:W-:-:S07]  /*0c90*/  MOV R14, 0xcb0 ;  /* 0x00000cb0000e7802 */ /* 0x000fce0000000f00 */
[----:B01----:R-:W-:Y:S05]  /*0ca0*/  CALL.REL.NOINC `($__internal_3_$__cuda_sm20_dsqrt_rn_f64_mediumpath_v1) ;  /* 0x0000003400987944 */ /* 0x003fea0003c00000 */
[----:B------:R-:W-:Y:S02]  /*0cb0*/  IMAD.MOV.U32 R26, RZ, RZ, R30 ;  /* 0x000000ffff1a7224 */ /* 0x000fe400078e001e */
[----:B------:R-:W-:-:S07]  /*0cc0*/  IMAD.MOV.U32 R27, RZ, RZ, R31 ;  /* 0x000000ffff1b7224 */ /* 0x000fce00078e001f */
.L_x_135:
[----:B01----:R-:W-:Y:S05]  /*0cd0*/  BSYNC.RECONVERGENT B1 ;  /* 0x0000000000017941 */ /* 0x003fea0003800200 */
.L_x_134:
        /* <DEDUP_REMOVED lines=16> */
[----:B------:R-:W-:Y:S01]  /*0de0*/  MOV R30, R26 ;  /* 0x0000001a001e7202 */ /* 0x000fe20000000f00 */
[----:B------:R-:W-:Y:S01]  /*0df0*/  IMAD.MOV.U32 R31, RZ, RZ, R27 ;  /* 0x000000ffff1f7224 */ /* 0x000fe200078e001b */
[----:B------:R-:W-:-:S07]  /*0e00*/  MOV R28, 0xe20 ;  /* 0x00000e20001c7802 */ /* 0x000fce0000000f00 */
[----:B------:R-:W-:Y:S05]  /*0e10*/  CALL.REL.NOINC `($__internal_2_$__cuda_sm20_div_rn_f64_full) ;  /* 0x0000002c00bc7944 */ /* 0x000fea0003c00000 */
.L_x_137:
[----:B------:R-:W-:Y:S05]  /*0e20*/  BSYNC.RECONVERGENT B1 ;  /* 0x0000000000017941 */ /* 0x000fea0003800200 */
.L_x_136:
[----:B------:R-:W0:Y:S01]  /*0e30*/  LDC.64 R14, c[0x0][0x380] ;  /* 0x0000e000ff0e7b82 */ /* 0x000e220000000a00 */
[----:B------:R-:W0:Y:S01]  /*0e40*/  F2I.F64.TRUNC R13, R12 ;  /* 0x0000000c000d7311 */ /* 0x000e22000030d100 */
[----:B------:R-:W-:Y:S02]  /*0e50*/  IMAD.MOV.U32 R20, RZ, RZ, 0x1 ;  /* 0x00000001ff147424 */ /* 0x000fe400078e00ff */
[----:B------:R-:W-:Y:S02]  /*0e60*/  IMAD.MOV.U32 R21, RZ, RZ, 0x0 ;  /* 0x00000000ff157424 */ /* 0x000fe400078e00ff */
[----:B0-----:R-:W-:-:S05]  /*0e70*/  IMAD.WIDE R14, R13, 0x8, R14 ;  /* 0x000000080d0e7825 */ /* 0x001fca00078e020e */
[----:B------:R4:W-:Y:S02]  /*0e80*/  REDG.E.ADD.64.STRONG.GPU desc[UR8][R14.64], R20 ;  /* 0x000000140e00798e */ /* 0x0009e4000c12e508 */
.L_x_133:
[----:B------:R-:W-:-:S05]  /*0e90*/  VIADD R17, R17, 0x3 ;  /* 0x0000000311117836 */ /* 0x000fca0000000000 */
[----:B------:R-:W-:-:S04]  /*0ea0*/  ISETP.GE.U32.AND P0, PT, R17, UR12, PT ;  /* 0x0000000c11007c0c */ /* 0x000fc8000bf06070 */
[----:B------:R-:W-:-:S13]  /*0eb0*/  ISETP.GE.AND.EX P0, PT, RZ, UR13, PT, P0 ;  /* 0x0000000dff007c0c */ /* 0x000fda000bf06300 */
[----:B------:R-:W-:Y:S05]  /*0ec0*/  @P0 BRA `(.L_x_138) ;  /* 0x0000000000d80947 */ /* 0x000fea0003800000 */
[----:B--234-:R-:W2:Y:S01]  /*0ed0*/  LDS.128 R12, [UR6+0x50] ;  /* 0x00005006ff0c7984 */ /* 0x01cea20008000c00 */
        /* <DEDUP_REMOVED lines=27> */
.L_x_140:
[----:B01----:R-:W-:Y:S05]  /*1090*/  BSYNC.RECONVERGENT B1 ;  /* 0x0000000000017941 */ /* 0x003fea0003800200 */
.L_x_139:
        /* <DEDUP_REMOVED lines=18> */
.L_x_142:
[----:B------:R-:W-:Y:S05]  /*11c0*/  BSYNC.RECONVERGENT B1 ;  /* 0x0000000000017941 */ /* 0x000fea0003800200 */
.L_x_141:
[----:B------:R-:W0:Y:S01]  /*11d0*/  LDC.64 R14, c[0x0][0x380] ;  /* 0x0000e000ff0e7b82 */ /* 0x000e220000000a00 */
[----:B------:R-:W0:Y:S01]  /*11e0*/  F2I.F64.TRUNC R13, R12 ;  /* 0x0000000c000d7311 */ /* 0x000e22000030d100 */
[----:B------:R-:W-:Y:S01]  /*11f0*/  MOV R20, 0x1 ;  /* 0x0000000100147802 */ /* 0x000fe20000000f00 */
[----:B------:R-:W-:Y:S02]  /*1200*/  IMAD.MOV.U32 R21, RZ, RZ, 0x0 ;  /* 0x00000000ff157424 */ /* 0x000fe400078e00ff */
[----:B0-----:R-:W-:-:S05]  /*1210*/  IMAD.WIDE R14, R13, 0x8, R14 ;  /* 0x000000080d0e7825 */ /* 0x001fca00078e020e */
[----:B------:R0:W-:Y:S02]  /*1220*/  REDG.E.ADD.64.STRONG.GPU desc[UR8][R14.64], R20 ;  /* 0x000000140e00798e */ /* 0x0001e4000c12e508 */
.L_x_138:
[----:B------:R-:W-:Y:S01]  /*1230*/  UIADD3 UR4, UPT, UPT, UR4, 0x4, URZ ;  /* 0x0000000404047890 */ /* 0x000fe2000fffe0ff */
[----:B------:R-:W-:-:S05]  /*1240*/  LOP3.LUT R27, R4, 0x7fc, RZ, 0xc0, !PT ;  /* 0x000007fc041b7812 */ /* 0x000fca00078ec0ff */
[----:B------:R-:W-:-:S13]  /*1250*/  ISETP.NE.AND P0, PT, R27, UR4, PT ;  /* 0x000000041b007c0c */ /* 0x000fda000bf05270 */
[----:B------:R-:W-:Y:S05]  /*1260*/  @P0 BRA `(.L_x_143) ;  /* 0xfffffff000300947 */ /* 0x000fea000383ffff */
.L_x_122:
[----:B------:R-:W-:-:S13]  /*1270*/  LOP3.LUT P0, R12, R4, 0x3, RZ, 0xc0, !PT ;  /* 0x00000003040c7812 */ /* 0x000fda000780c0ff */
[----:B------:R-:W-:Y:S05]  /*1280*/  @!P0 BRA `(.L_x_144) ;  /* 0x0000000c001c8947 */ /* 0x000fea0003800000 */
[----:B------:R-:W-:-:S13]  /*1290*/  ISETP.NE.AND P0, PT, R12, 0x1, PT ;  /* 0x000000010c00780c */ /* 0x000fda0003f05270 */
[----:B------:R-:W-:Y:S05]  /*12a0*/  @!P0 BRA `(.L_x_145) ;  /* 0x0000000800048947 */ /* 0x000fea0003800000 */
[----:B------:R-:W0:Y:S01]  /*12b0*/  S2R R13, SR_CgaCtaId ;  /* 0x00000000000d7919 */ /* 0x000e220000008800 */
[----:B------:R-:W1:Y:S01]  /*12c0*/  LDCU.64 UR6, c[0x0][0x390] ;  /* 0x00007200ff0677ac */ /* 0x000e620008000a00 */
[----:B------:R-:W-:Y:S01]  /*12d0*/  IMAD.IADD R26, R27, 0x1, R16 ;  /* 0x000000011b1a7824 */ /* 0x000fe200078e0210 */
[----:B------:R-:W-:Y:S01]  /*12e0*/  MOV R12, 0x400 ;  /* 0x00000400000c7802 */ /* 0x000fe20000000f00 */
[----:B------:R-:W-:Y:S03]  /*12f0*/  BSSY.RECONVERGENT B1, `(.L_x_146) ;  /* 0x000003d000017945 */ /* 0x000fe60003800200 */
[----:B-1----:R-:W-:-:S04]  /*1300*/  ISETP.GE.U32.AND P0, PT, R26, UR6, PT ;  /* 0x000000061a007c0c */ /* 0x002fc8000bf06070 */
[----:B------:R-:W-:Y:S02]  /*1310*/  ISETP.GE.AND.EX P0, PT, RZ, UR7, PT, P0 ;  /* 0x00000007ff007c0c */ /* 0x000fe4000bf06300 */
[----:B0-----:R-:W-:-:S05]  /*1320*/  LEA R12, R13, R12, 0x18 ;  /* 0x0000000c0d0c7211 */ /* 0x001fca00078ec0ff */
[----:B------:R-:W-:-:S06]  /*1330*/  IMAD R17, R27, 0x18, R12 ;  /* 0x000000181b117824 */ /* 0x000fcc00078e020c */
[----:B------:R-:W-:Y:S05]  /*1340*/  @P0 BRA `(.L_x_147) ;  /* 0x0000000000dc0947 */ /* 0x000fea0003800000 */
[----:B--234-:R-:W0:Y:S01]  /*1350*/  LDS.128 R12, [R17] ;  /* 0x00000000110c7984 */ /* 0x01ce220000000c00 */
[----:B------:R-:W-:Y:S03]  /*1360*/  BSSY.RECONVERGENT B2, `(.L_x_148) ;  /* 0x000001b000027945 */ /* 0x000fe60003800200 */
        /* <DEDUP_REMOVED lines=25> */
[----:B------:R-:W-:Y:S05]  /*1500*/  CALL.REL.NOINC `($__internal_3_$__cuda_sm20_dsqrt_rn_f64_mediumpath_v1) ;  /* 0x0000002c00807944 */ /* 0x000fea0003c00000 */
.L_x_149:
[----:B------:R-:W-:Y:S05]  /*1510*/  BSYNC.RECONVERGENT B2 ;  /* 0x0000000000027941 */ /* 0x000fea0003800200 */
.L_x_148:
        /* <DEDUP_REMOVED lines=19> */
.L_x_151:
[----:B------:R-:W-:Y:S05]  /*1650*/  BSYNC.RECONVERGENT B2 ;  /* 0x0000000000027941 */ /* 0x000fea0003800200 */
.L_x_150:
[----:B------:R-:W0:Y:S01]  /*1660*/  LDC.64 R14, c[0x0][0x380] ;  /* 0x0000e000ff0e7b82 */ /* 0x000e220000000a00 */
[----:B------:R-:W0:Y:S01]  /*1670*/  F2I.F64.TRUNC R13, R12 ;  /* 0x0000000c000d7311 */ /* 0x000e22000030d100 */
[----:B------:R-:W-:Y:S02]  /*1680*/  IMAD.MOV.U32 R20, RZ, RZ, 0x1 ;  /* 0x00000001ff147424 */ /* 0x000fe400078e00ff */
[----:B------:R-:W-:Y:S02]  /*1690*/  IMAD.MOV.U32 R21, RZ, RZ, 0x0 ;  /* 0x00000000ff157424 */ /* 0x000fe400078e00ff */
[----:B0-----:R-:W-:-:S05]  /*16a0*/  IMAD.WIDE R14, R13, 0x8, R14 ;  /* 0x000000080d0e7825 */ /* 0x001fca00078e020e */
[----:B------:R0:W-:Y:S02]  /*16b0*/  REDG.E.ADD.64.STRONG.GPU desc[UR8][R14.64], R20 ;  /* 0x000000140e00798e */ /* 0x0001e4000c12e508 */
.L_x_147:
[----:B------:R-:W-:Y:S05]  /*16c0*/  BSYNC.RECONVERGENT B1 ;  /* 0x0000000000017941 */ /* 0x000fea0003800200 */
.L_x_146:
[----:B------:R-:W1:Y:S01]  /*16d0*/  LDCU.64 UR6, c[0x0][0x390] ;  /* 0x00007200ff0677ac */ /* 0x000e620008000a00 */
[----:B------:R-:W-:Y:S01]  /*16e0*/  IADD3 R26, PT, PT, R26, 0x1, RZ ;  /* 0x000000011a1a7810 */ /* 0x000fe20007ffe0ff */
[----:B------:R-:W-:Y:S03]  /*16f0*/  BSSY.RECONVERGENT B1, `(.L_x_152) ;  /* 0x000003b000017945 */ /* 0x000fe60003800200 */
[----:B-1----:R-:W-:-:S04]  /*1700*/  ISETP.GE.U32.AND P0, PT, R26, UR6, PT ;  /* 0x000000061a007c0c */ /* 0x002fc8000bf06070 */
[----:B------:R-:W-:-:S13]  /*1710*/  ISETP.GE.AND.EX P0, PT, RZ, UR7, PT, P0 ;  /* 0x00000007ff007c0c */ /* 0x000fda000bf06300 */
[----:B------:R-:W-:Y:S05]  /*1720*/  @P0 BRA `(.L_x_153) ;  /* 0x0000000000dc0947 */ /* 0x000fea0003800000 */
[----:B0-234-:R-:W0:Y:S01]  /*1730*/  LDS.128 R12, [R17+0x20] ;  /* 0x00002000110c7984 */ /* 0x01de220000000c00 */
[----:B------:R-:W-:Y:S03]  /*1740*/  BSSY.RECONVERGENT B2, `(.L_x_154) ;  /* 0x000001b000027945 */ /* 0x000fe60003800200 */
        /* <DEDUP_REMOVED lines=25> */
[----:B------:R-:W-:Y:S05]  /*18e0*/  CALL.REL.NOINC `($__internal_3_$__cuda_sm20_dsqrt_rn_f64_mediumpath_v1) ;  /* 0x0000002800887944 */ /* 0x000fea0003c00000 */
.L_x_155:
[----:B------:R-:W-:Y:S05]  /*18f0*/  BSYNC.RECONVERGENT B2 ;  /* 0x0000000000027941 */ /* 0x000fea0003800200 */
.L_x_154:
        /* <DEDUP_REMOVED lines=19> */
.L_x_157:
[----:B------:R-:W-:Y:S05]  /*1a30*/  BSYNC.RECONVERGENT B2 ;  /* 0x0000000000027941 */ /* 0x000fea0003800200 */
.L_x_156:
[----:B------:R-:W0:Y:S01]  /*1a40*/  LDC.64 R14, c[0x0][0x380] ;  /* 0x0000e000ff0e7b82 */ /* 0x000e220000000a00 */
[----:B------:R-:W0:Y:S01]  /*1a50*/  F2I.F64.TRUNC R13, R12 ;  /* 0x0000000c000d7311 */ /* 0x000e22000030d100 */
[----:B------:R-:W-:Y:S02]  /*1a60*/  IMAD.MOV.U32 R20, RZ, RZ, 0x1 ;  /* 0x00000001ff147424 */ /* 0x000fe400078e00ff */
[----:B------:R-:W-:Y:S02]  /*1a70*/  IMAD.MOV.U32 R21, RZ, RZ, 0x0 ;  /* 0x00000000ff157424 */ /* 0x000fe400078e00ff */
[----:B0-----:R-:W-:-:S05]  /*1a80*/  IMAD.WIDE R14, R13, 0x8, R14 ;  /* 0x000000080d0e7825 */ /* 0x001fca00078e020e */
[----:B------:R1:W-:Y:S02]  /*1a90*/  REDG.E.ADD.64.STRONG.GPU desc[UR8][R14.64], R20 ;  /* 0x000000140e00798e */ /* 0x0003e4000c12e508 */
.L_x_153:
[----:B------:R-:W-:Y:S05]  /*1aa0*/  BSYNC.RECONVERGENT B1 ;  /* 0x0000000000017941 */ /* 0x000fea0003800200 */
.L_x_152:
[----:B------:R-:W-:-:S07]  /*1ab0*/  VIADD R27, R27, 0x2 ;  /* 0x000000021b1b7836 */ /* 0x000fce0000000000 */
.L_x_145:
[----:B------:R-:W0:Y:S01]  /*1ac0*/  LDCU.64 UR6, c[0x0][0x390] ;  /* 0x00007200ff0677ac */ /* 0x000e220008000a00 */
[----:B------:R-:W-:Y:S01]  /*1ad0*/  IMAD.IADD R16, R16, 0x1, R27 ;  /* 0x0000000110107824 */ /* 0x000fe200078e021b */
[----:B------:R-:W-:Y:S01]  /*1ae0*/  LOP3.LUT R12, R4, 0x1, RZ, 0xc0, !PT ;  /* 0x00000001040c7812 */ /* 0x000fe200078ec0ff */
[----:B------:R-:W-:Y:S03]  /*1af0*/  BSSY.RECONVERGENT B1, `(.L_x_144) ;  /* 0x0000040000017945 */ /* 0x000fe60003800200 */
[----:B0-----:R-:W-:-:S04]  /*1b00*/  ISETP.GE.U32.AND P0, PT, R16, UR6, PT ;  /* 0x0000000610007c0c */ /* 0x001fc8000bf06070 */
[----:B------:R-:W-:-:S04]  /*1b10*/  ISETP.GE.AND.EX P0, PT, RZ, UR7, PT, P0 ;  /* 0x00000007ff007c0c */ /* 0x000fc8000bf06300 */
[----:B------:R-:W-:-:S13]  /*1b20*/  ISETP.NE.U32.OR P0, PT, R12, 0x1, P0 ;  /* 0x000000010c00780c */ /* 0x000fda0000705470 */
[----:B------:R-:W-:Y:S05]  /*1b30*/  @P0 BRA `(.L_x_158) ;  /* 0x0000000000ec0947 */ /* 0x000fea0003800000 */
[----:B------:R-:W0:Y:S01]  /*1b40*/  S2R R13, SR_CgaCtaId ;  /* 0x00000000000d7919 */ /* 0x000e220000008800 */
[----:B------:R-:W-:Y:S01]  /*1b50*/  MOV R12, 0x400 ;  /* 0x00000400000c7802 */ /* 0x000fe20000000f00 */
[----:B------:R-:W-:Y:S03]  /*1b60*/  BSSY.RECONVERGENT B2, `(.L_x_159) ;  /* 0x000001e000027945 */ /* 0x000fe60003800200 */
[----:B0-----:R-:W-:-:S05]  /*1b70*/  LEA R12, R13, R12, 0x18 ;  /* 0x0000000c0d0c7211 */ /* 0x001fca00078ec0ff */
[----:B------:R-:W-:-:S05]  /*1b80*/  IMAD R27, R27, 0x18, R12 ;  /* 0x000000181b1b7824 */ /* 0x000fca00078e020c */
[----:B-1234-:R-:W0:Y:S04]  /*1b90*/  LDS.128 R12, [R27] ;  /* 0x000000001b0c7984 */ /* 0x01ee280000000c00 */
        /* <DEDUP_REMOVED lines=10> */
[----:B------:R-:W-:-:S04]  /*1c40*/  IADD3 R24, PT, PT, R29, -0x3500000, RZ ;  /* 0xfcb000001d187810 */ /* 0x000fc80007ffe0ff */
[----:B------:R-:W-:Y:S02]  /*1c50*/  ISETP.GE.U32.AND P0, PT, R24, 0x7ca00000, PT ;  /* 0x7ca000001800780c */ /* 0x000fe40003f06070 */
        /* <DEDUP_REMOVED lines=13> */
[----:B------:R-:W-:Y:S05]  /*1d30*/  CALL.REL.NOINC `($__internal_3_$__cuda_sm20_dsqrt_rn_f64_mediumpath_v1) ;  /* 0x0000002400747944 */ /* 0x000fea0003c00000 */
.L_x_160:
[----:B------:R-:W-:Y:S05]  /*1d40*/  BSYNC.RECONVERGENT B2 ;  /* 0x0000000000027941 */ /* 0x000fea0003800200 */
.L_x_159:
        /* <DEDUP_REMOVED lines=19> */
.L_x_162:
[----:B------:R-:W-:Y:S05]  /*1e80*/  BSYNC.RECONVERGENT B2 ;  /* 0x0000000000027941 */ /* 0x000fea0003800200 */
.L_x_161:
[----:B------:R-:W0:Y:S01]  /*1e90*/  LDC.64 R14, c[0x0][0x380] ;  /* 0x0000e000ff0e7b82 */ /* 0x000e220000000a00 */
[----:B------:R-:W0:Y:S01]  /*1ea0*/  F2I.F64.TRUNC R13, R12 ;  /* 0x0000000c000d7311 */ /* 0x000e22000030d100 */
[----:B------:R-:W-:Y:S02]  /*1eb0*/  IMAD.MOV.U32 R16, RZ, RZ, 0x1 ;  /* 0x00000001ff107424 */ /* 0x000fe400078e00ff */
[----:B------:R-:W-:Y:S02]  /*1ec0*/  IMAD.MOV.U32 R17, RZ, RZ, 0x0 ;  /* 0x00000000ff117424 */ /* 0x000fe400078e00ff */
[----:B0-----:R-:W-:-:S05]  /*1ed0*/  IMAD.WIDE R14, R13, 0x8, R14 ;  /* 0x000000080d0e7825 */ /* 0x001fca00078e020e */
[----:B------:R0:W-:Y:S02]  /*1ee0*/  REDG.E.ADD.64.STRONG.GPU desc[UR8][R14.64], R16 ;  /* 0x000000100e00798e */ /* 0x0001e4000c12e508 */
.L_x_158:
[----:B-1----:R-:W-:Y:S05]  /*1ef0*/  BSYNC.RECONVERGENT B1 ;  /* 0x0000000000017941 */ /* 0x002fea0003800200 */
.L_x_144:
[----:B------:R-:W-:Y:S05]  /*1f00*/  @P1 BRA `(.L_x_163) ;  /* 0xffffffe000a01947 */ /* 0x000fea000383ffff */
.L_x_121:
[----:B------:R-:W1:Y:S01]  /*1f10*/  S2R R13, SR_CgaCtaId ;  /* 0x00000000000d7919 */ /* 0x000e620000008800 */
[----:B------:R-:W2:Y:S01]  /*1f20*/  LDCU.64 UR6, c[0x0][0x390] ;  /* 0x00007200ff0677ac */ /* 0x000ea20008000a00 */
[----:B------:R-:W-:Y:S01]  /*1f30*/  VIADD R7, R5, 0x1 ;  /* 0x0000000105077836 */ /* 0x000fe20000000000 */
[----:B0-----:R-:W-:-:S04]  /*1f40*/  MOV R16, 0x400 ;  /* 0x0000040000107802 */ /* 0x001fc80000000f00 */
[----:B------:R-:W-:Y:S02]  /*1f50*/  ISETP.GE.U32.AND P0, PT, R7, R4, PT ;  /* 0x000000040700720c */ /* 0x000fe40003f06070 */
[----:B--2---:R-:W-:-:S04]  /*1f60*/  ISETP.GE.U32.AND P1, PT, R6, UR6, PT ;  /* 0x0000000606007c0c */ /* 0x004fc8000bf26070 */
[----:B------:R-:W-:Y:S02]  /*1f70*/  ISETP.GE.OR.EX P0, PT, R0, UR7, P0, P1 ;  /* 0x0000000700007c0c */ /* 0x000fe40008706710 */
[----:B-1----:R-:W-:-:S05]  /*1f80*/  LEA R16, R13, R16, 0x18 ;  /* 0x000000100d107211 */ /* 0x002fca00078ec0ff */
[----:B---34-:R-:W-:-:S05]  /*1f90*/  IMAD R15, R5, 0x18, R16 ;  /* 0x00000018050f7824 */ /* 0x018fca00078e0210 */
[----:B-----5:R0:W-:Y:S04]  /*1fa0*/  STS.64 [R15], R18 ;  /* 0x000000120f007388 */ /* 0x0201e80000000a00 */
[----:B------:R0:W-:Y:S04]  /*1fb0*/  STS.64 [R15+0x8], R10 ;  /* 0x0000080a0f007388 */ /* 0x0001e80000000a00 */
[----:B------:R0:W-:Y:S01]  /*1fc0*/  STS.64 [R15+0x10], R8 ;  /* 0x000010080f007388 */ /* 0x0001e20000000a00 */
[----:B------:R-:W-:Y:S05]  /*1fd0*/  @P0 EXIT ;  /* 0x000000000000094d */ /* 0x000fea0003800000 */
        /* <DEDUP_REMOVED lines=9> */
[----:B------:R-:W-:Y:S01]  /*2070*/  VIADD R5, R5, 0x2 ;  /* 0x0000000205057836 */ /* 0x000fe20000000000 */
[----:B------:R-:W-:Y:S02]  /*2080*/  IADD3 R7, PT, PT, R15, 0x38, RZ ;  /* 0x000000380f077810 */ /* 0x000fe40007ffe0ff */
[----:B------:R-:W-:-:S07]  /*2090*/  IMAD.MOV R17, RZ, RZ, -R17 ;  /* 0x000000ffff117224 */ /* 0x000fce00078e0a11 */
.L_x_191:
[----:B------:R-:W-:Y:S01]  /*20a0*/  VIADD R12, R6, 0x1 ;  /* 0x00000001060c7836 */ /* 0x000fe20000000000 */
[----:B------:R-:W-:Y:S05]  /*20b0*/  YIELD ;  /* 0x0000000000007946 */ /* 0x000fea0003800000 */
[----:B------:R-:W-:Y:S01]  /*20c0*/  ISETP.GE.U32.AND P0, PT, R12, UR16, PT ;  /* 0x000000100c007c0c */ /* 0x000fe2000bf06070 */
[----:B------:R-:W-:Y:S01]  /*20d0*/  VIADD R17, R17, 0x4 ;  /* 0x0000000411117836 */ /* 0x000fe20000000000 */
[----:B------:R-:W-:Y:S02]  /*20e0*/  BSSY.RECONVERGENT B3, `(.L_x_167) ;  /* 0x000003b000037945 */ /* 0x000fe40003800200 */
[----:B------:R-:W-:-:S02]  /*20f0*/  ISETP.GE.AND.EX P0, PT, RZ, UR17, PT, P0 ;  /* 0x00000011ff007c0c */ /* 0x000fc4000bf06300 */
[----:B------:R-:W-:-:S11]  /*2100*/  ISETP.NE.AND P1, PT, R17, RZ, PT ;  /* 0x000000ff1100720c */ /* 0x000fd60003f25270 */
[----:B-1234-:R-:W-:Y:S05]  /*2110*/  @P0 BRA `(.L_x_168) ;  /* 0x0000000000dc0947 */ /* 0x01efea0003800000 */
[----:B0-----:R-:W0:Y:S01]  /*2120*/  LDS.64 R14, [R7+-0x18] ;  /* 0xffffe800070e7984 */ /* 0x001e220000000a00 */
[----:B------:R-:W-:Y:S03]  /*2130*/  BSSY.RECONVERGENT B4, `(.L_x_169) ;  /* 0x000001c000047945 */ /* 0x000fe60003800200 */
[----:B------:R-:W1:Y:S04]  /*2140*/  LDS.64 R12, [R7+-0x20] ;  /* 0xffffe000070c7984 */ /* 0x000e680000000a00 */
[----:B------:R-:W2:Y:S01]  /*2150*/  LDS.64 R20, [R7+-0x10] ;  /* 0xfffff00007147984 */ /* 0x000ea20000000a00 */
[----:B0-----:R-:W-:Y:S02]  /*2160*/  DADD R14, R10, -R14 ;  /* 0x000000000a0e7229 */ /* 0x001fe4000000080e */
[----:B-1----:R-:W-:-:S06]  /*2170*/  DADD R12, R18, -R12 ;  /* 0x00000000120c7229 */ /* 0x002fcc000000080c */
[----:B------:R-:W-:Y:S02]  /*2180*/  DMUL R14, R14, R14 ;  /* 0x0000000e0e0e7228 */ /* 0x000fe40000000000 */
[----:B--2---:R-:W-:-:S06]  /*2190*/  DADD R20, R8, -R20 ;  /* 0x0000000008147229 */ /* 0x004fcc0000000814 */
[----:B------:R-:W-:-:S08]  /*21a0*/  DFMA R14, R12, R12, R14 ;  /* 0x0000000c0c0e722b */ /* 0x000fd0000000000e */
[----:B------:R-:W-:Y:S01]  /*21b0*/  DFMA R28, R20, R20, R14 ;  /* 0x00000014141c722b */ /* 0x000fe2000000000e */
[----:B------:R-:W-:Y:S01]  /*21c0*/  IMAD.MOV.U32 R14, RZ, RZ, 0x0 ;  /* 0x00000000ff0e7424 */ /* 0x000fe200078e00ff */
[----:B------:R-:W-:-:S04]  /*21d0*/  MOV R15, 0x3fd80000 ;  /* 0x3fd80000000f7802 */ /* 0x000fc80000000f00 */
        /* <DEDUP_REMOVED lines=17> */
.L_x_170:
[----:B------:R-:W-:Y:S05]  /*22f0*/  BSYNC.RECONVERGENT B4 ;  /* 0x0000000000047941 */ /* 0x000fea0003800200 */
.L_x_169:
        /* <DEDUP_REMOVED lines=18> */
.L_x_172:
[----:B------:R-:W-:Y:S05]  /*2420*/  BSYNC.RECONVERGENT B4 ;  /* 0x0000000000047941 */ /* 0x000fea0003800200 */
.L_x_171:
[----:B------:R-:W0:Y:S01]  /*2430*/  LDC.64 R14, c[0x0][0x380] ;  /* 0x0000e000ff0e7b82 */ /* 0x000e220000000a00 */
[----:B------:R-:W0:Y:S01]  /*2440*/  F2I.F64.TRUNC R13, R12 ;  /* 0x0000000c000d7311 */ /* 0x000e22000030d100 */
[----:B------:R-:W-:Y:S01]  /*2450*/  IMAD.MOV.U32 R20, RZ, RZ, 0x1 ;  /* 0x00000001ff147424 */ /* 0x000fe200078e00ff */
[----:B------:R-:W-:Y:S01]  /*2460*/  MOV R21, 0x0 ;  /* 0x0000000000157802 */ /* 0x000fe20000000f00 */
[----:B0-----:R-:W-:-:S05]  /*2470*/  IMAD.WIDE R14, R13, 0x8, R14 ;  /* 0x000000080d0e7825 */ /* 0x001fca00078e020e */
[----:B------:R1:W-:Y:S02]  /*2480*/  REDG.E.ADD.64.STRONG.GPU desc[UR8][R14.64], R20 ;  /* 0x000000140e00798e */ /* 0x0003e4000c12e508 */
.L_x_168:
[----:B------:R-:W-:Y:S05]  /*2490*/  BSYNC.RECONVERGENT B3 ;  /* 0x0000000000037941 */ /* 0x000fea0003800200 */
.L_x_167:
[----:B------:R-:W-:Y:S01]  /*24a0*/  VIADD R12, R6, 0x2 ;  /* 0x00000002060c7836 */ /* 0x000fe20000000000 */
[----:B------:R-:W-:Y:S04]  /*24b0*/  BSSY.RECONVERGENT B3, `(.L_x_173) ;  /* 0x000003b000037945 */ /* 0x000fe80003800200 */
[----:B------:R-:W-:-:S04]  /*24c0*/  ISETP.GE.U32.AND P0, PT, R12, UR16, PT ;  /* 0x000000100c007c0c */ /* 0x000fc8000bf06070 */
[----:B------:R-:W-:-:S13]  /*24d0*/  ISETP.GE.AND.EX P0, PT, RZ, UR17, PT, P0 ;  /* 0x00000011ff007c0c */ /* 0x000fda000bf06300 */
[----:B------:R-:W-:Y:S05]  /*24e0*/  @P0 BRA `(.L_x_174) ;  /* 0x0000000000dc0947 */ /* 0x000fea0003800000 */
[----:B01----:R-:W0:Y:S01]  /*24f0*/  LDS.64 R14, [R7] ;  /* 0x00000000070e7984 */ /* 0x003e220000000a00 */
[----:B------:R-:W-:Y:S03]  /*2500*/  BSSY.RECONVERGENT B4, `(.L_x_175) ;  /* 0x000001c000047945 */ /* 0x000fe60003800200 */
[----:B------:R-:W1:Y:S04]  /*2510*/  LDS.64 R12, [R7+-0x8] ;  /* 0xfffff800070c7984 */ /* 0x000e680000000a00 */
[----:B------:R-:W2:Y:S01]  /*2520*/  LDS.64 R20, [R7+0x8] ;  /* 0x0000080007147984 */ /* 0x000ea20000000a00 */
[----:B0-----:R-:W-:Y:S02]  /*2530*/  DADD R14, R10, -R14 ;  /* 0x000000000a0e7229 */ /* 0x001fe4000000080e */
[----:B-1----:R-:W-:-:S06]  /*2540*/  DADD R12, R18, -R12 ;  /* 0x00000000120c7229 */ /* 0x002fcc000000080c */
        /* <DEDUP_REMOVED lines=21> */
[----:B------:R-:W-:-:S07]  /*26a0*/  MOV R14, 0x26c0 ;  /* 0x000026c0000e7802 */ /* 0x000fce0000000f00 */
[----:B------:R-:W-:Y:S05]  /*26b0*/  CALL.REL.NOINC `($__internal_3_$__cuda_sm20_dsqrt_rn_f64_mediumpath_v1) ;  /* 0x0000001c00147944 */ /* 0x000fea0003c00000 */
.L_x_176:
[----:B------:R-:W-:Y:S05]  /*26c0*/  BSYNC.RECONVERGENT B4 ;  /* 0x0000000000047941 */ /* 0x000fea0003800200 */
.L_x_175:
        /* <DEDUP_REMOVED lines=18> */
.L_x_178:
[----:B------:R-:W-:Y:S05]  /*27f0*/  BSYNC.RECONVERGENT B4 ;  /* 0x0000000000047941 */ /* 0x000fea0003800200 */
.L_x_177:
[----:B------:R-:W0:Y:S01]  /*2800*/  LDC.64 R14, c[0x0][0x380] ;  /* 0x0000e000ff0e7b82 */ /* 0x000e220000000a00 */
[----:B------:R-:W0:Y:S01]  /*2810*/  F2I.F64.TRUNC R13, R12 ;  /* 0x0000000c000d7311 */ /* 0x000e22000030d100 */
[----:B------:R-:W-:Y:S02]  /*2820*/  IMAD.MOV.U32 R20, RZ, RZ, 0x1 ;  /* 0x00000001ff147424 */ /* 0x000fe400078e00ff */
[----:B------:R-:W-:Y:S02]  /*2830*/  IMAD.MOV.U32 R21, RZ, RZ, 0x0 ;  /* 0x00000000ff157424 */ /* 0x000fe400078e00ff */
[----:B0-----:R-:W-:-:S05]  /*2840*/  IMAD.WIDE R14, R13, 0x8, R14 ;  /* 0x000000080d0e7825 */ /* 0x001fca00078e020e */
[----:B------:R2:W-:Y:S02]  /*2850*/  REDG.E.ADD.64.STRONG.GPU desc[UR8][R14.64], R20 ;  /* 0x000000140e00798e */ /* 0x0005e4000c12e508 */
.L_x_174:
[----:B------:R-:W-:Y:S05]  /*2860*/  BSYNC.RECONVERGENT B3 ;  /* 0x0000000000037941 */ /* 0x000fea0003800200 */
.L_x_173:
[----:B------:R-:W-:Y:S01]  /*2870*/  VIADD R12, R6, 0x3 ;  /* 0x00000003060c7836 */ /* 0x000fe20000000000 */
[----:B------:R-:W-:Y:S04]  /*2880*/  BSSY.RECONVERGENT B3, `(.L_x_179) ;  /* 0x000003b000037945 */ /* 0x000fe80003800200 */
[----:B------:R-:W-:-:S04]  /*2890*/  ISETP.GE.U32.AND P0, PT, R12, UR16, PT ;  /* 0x000000100c007c0c */ /* 0x000fc8000bf06070 */
[----:B------:R-:W-:-:S13]  /*28a0*/  ISETP.GE.AND.EX P0, PT, RZ, UR17, PT, P0 ;  /* 0x00000011ff007c0c */ /* 0x000fda000bf06300 */
[----:B------:R-:W-:Y:S05]  /*28b0*/  @P0 BRA `(.L_x_180) ;  /* 0x0000000000dc0947 */ /* 0x000fea0003800000 */
[----:B012---:R-:W0:Y:S01]  /*28c0*/  LDS.64 R14, [R7+0x18] ;  /* 0x00001800070e7984 */ /* 0x007e220000000a00 */
[----:B------:R-:W-:Y:S03]  /*28d0*/  BSSY.RECONVERGENT B4, `(.L_x_181) ;  /* 0x000001c000047945 */ /* 0x000fe60003800200 */
[----:B------:R-:W1:Y:S04]  /*28e0*/  LDS.64 R12, [R7+0x10] ;  /* 0x00001000070c7984 */ /* 0x000e680000000a00 */
        /* <DEDUP_REMOVED lines=26> */
.L_x_182:
[----:B------:R-:W-:Y:S05]  /*2a90*/  BSYNC.RECONVERGENT B4 ;  /* 0x0000000000047941 */ /* 0x000fea0003800200 */
.L_x_181:
[----:B------:R-:W0:Y:S01]  /*2aa0*/  LDC.64 R12, c[0x0][0x398] ;  /* 0x0000e600ff0c7b82 */ /* 0x000e220000000a00 */
[----:B------:R-:W0:Y:S01]  /*2ab0*/  MUFU.RCP64H R15, UR14 ;  /* 0x0000000e000f7d08 */ /* 0x000e220008001800 */
[----:B------:R-:W-:Y:S01]  /*2ac0*/  MOV R14, 0x1 ;  /* 0x00000001000e7802 */ /* 0x000fe20000000f00 */
[----:B------:R-:W-:Y:S01]  /*2ad0*/  BSSY.RECONVERGENT B4, `(.L_x_183) ;  /* 0x000000f000047945 */ /* 0x000fe20003800200 */
[----:B------:R-:W-:-:S04]  /*2ae0*/  FSETP.GEU.AND P2, PT, |R31|, 6.5827683646048100446e-37, PT ;  /* 0x036000001f00780b */ /* 0x000fc80003f4e200 */
        /* <DEDUP_REMOVED lines=13> */
.L_x_184:
[----:B------:R-:W-:Y:S05]  /*2bc0*/  BSYNC.RECONVERGENT B4 ;  /* 0x0000000000047941 */ /* 0x000fea0003800200 */
.L_x_183:
[----:B------:R-:W0:Y:S01]  /*2bd0*/  LDC.64 R14, c[0x0][0x380] ;  /* 0x0000e000ff0e7b82 */ /* 0x000e220000000a00 */
[----:B------:R-:W0:Y:S01]  /*2be0*/  F2I.F64.TRUNC R13, R12 ;  /* 0x0000000c000d7311 */ /* 0x000e22000030d100 */
[----:B------:R-:W-:Y:S02]  /*2bf0*/  IMAD.MOV.U32 R20, RZ, RZ, 0x1 ;  /* 0x00000001ff147424 */ /* 0x000fe400078e00ff */
[----:B------:R-:W-:Y:S02]  /*2c00*/  IMAD.MOV.U32 R21, RZ, RZ, 0x0 ;  /* 0x00000000ff157424 */ /* 0x000fe400078e00ff */
[----:B0-----:R-:W-:-:S05]  /*2c10*/  IMAD.WIDE R14, R13, 0x8, R14 ;  /* 0x000000080d0e7825 */ /* 0x001fca00078e020e */
[----:B------:R3:W-:Y:S02]  /*2c20*/  REDG.E.ADD.64.STRONG.GPU desc[UR8][R14.64], R20 ;  /* 0x000000140e00798e */ /* 0x0007e4000c12e508 */
.L_x_180:
[----:B------:R-:W-:Y:S05]  /*2c30*/  BSYNC.RECONVERGENT B3 ;  /* 0x0000000000037941 */ /* 0x000fea0003800200 */
.L_x_179:
[----:B------:R-:W-:Y:S01]  /*2c40*/  VIADD R6, R6, 0x4 ;  /* 0x0000000406067836 */ /* 0x000fe20000000000 */
[----:B------:R-:W-:Y:S04]  /*2c50*/  BSSY.RECONVERGENT B3, `(.L_x_185) ;  /* 0x000003b000037945 */ /* 0x000fe80003800200 */
[----:B------:R-:W-:-:S04]  /*2c60*/  ISETP.GE.U32.AND P0, PT, R6, UR16, PT ;  /* 0x0000001006007c0c */ /* 0x000fc8000bf06070 */
[----:B------:R-:W-:-:S13]  /*2c70*/  ISETP.GE.AND.EX P0, PT, RZ, UR17, PT, P0 ;  /* 0x00000011ff007c0c */ /* 0x000fda000bf06300 */
[----:B------:R-:W-:Y:S05]  /*2c80*/  @P0 BRA `(.L_x_186) ;  /* 0x0000000000dc0947 */ /* 0x000fea0003800000 */
[----:B0123--:R-:W0:Y:S01]  /*2c90*/  LDS.64 R14, [R7+0x30] ;  /* 0x00003000070e7984 */ /* 0x00fe220000000a00 */
        /* <DEDUP_REMOVED lines=28> */
.L_x_188:
[----:B------:R-:W-:Y:S05]  /*2e60*/  BSYNC.RECONVERGENT B4 ;  /* 0x0000000000047941 */ /* 0x000fea0003800200 */
.L_x_187:
        /* <DEDUP_REMOVED lines=18> */
.L_x_190:
[----:B------:R-:W-:Y:S05]  /*2f90*/  BSYNC.RECONVERGENT B4 ;  /* 0x0000000000047941 */ /* 0x000fea0003800200 */
.L_x_189:
[----:B------:R-:W0:Y:S01]  /*2fa0*/  LDC.64 R14, c[0x0][0x380] ;  /* 0x0000e000ff0e7b82 */ /* 0x000e220000000a00 */
[----:B------:R-:W0:Y:S01]  /*2fb0*/  F2I.F64.TRUNC R13, R12 ;  /* 0x0000000c000d7311 */ /* 0x000e22000030d100 */
[----:B------:R-:W-:Y:S01]  /*2fc0*/  IMAD.MOV.U32 R20, RZ, RZ, 0x1 ;  /* 0x00000001ff147424 */ /* 0x000fe200078e00ff */
[----:B------:R-:W-:Y:S01]  /*2fd0*/  MOV R21, 0x0 ;  /* 0x0000000000157802 */ /* 0x000fe20000000f00 */
[----:B0-----:R-:W-:-:S05]  /*2fe0*/  IMAD.WIDE R14, R13, 0x8, R14 ;  /* 0x000000080d0e7825 */ /* 0x001fca00078e020e */
[----:B------:R4:W-:Y:S02]  /*2ff0*/  REDG.E.ADD.64.STRONG.GPU desc[UR8][R14.64], R20 ;  /* 0x000000140e00798e */ /* 0x0009e4000c12e508 */
.L_x_186:
[----:B------:R-:W-:Y:S05]  /*3000*/  BSYNC.RECONVERGENT B3 ;  /* 0x0000000000037941 */ /* 0x000fea0003800200 */
.L_x_185:
[----:B------:R-:W-:Y:S02]  /*3010*/  VIADD R5, R5, 0x4 ;  /* 0x0000000405057836 */ /* 0x000fe40000000000 */
[----:B------:R-:W-:Y:S01]  /*3020*/  VIADD R7, R7, 0x60 ;  /* 0x0000006007077836 */ /* 0x000fe20000000000 */
[----:B------:R-:W-:Y:S06]  /*3030*/  @P1 BRA `(.L_x_191) ;  /* 0xfffffff000181947 */ /* 0x000fec000383ffff */
[----:B------:R-:W-:Y:S05]  /*3040*/  BSYNC B1 ;  /* 0x0000000000017941 */ /* 0x000fea0003800000 */
.L_x_166:
[----:B------:R-:W-:-:S07]  /*3050*/  VIADD R7, R5, 0xffffffff ;  /* 0xffffffff05077836 */ /* 0x000fce0000000000 */
.L_x_165:
[----:B------:R-:W-:Y:S05]  /*3060*/  BSYNC B2 ;  /* 0x0000000000027941 */ /* 0x000fea0003800000 */
.L_x_164:
[----:B------:R-:W-:-:S13]  /*3070*/  ISETP.NE.AND P0, PT, R0, RZ, PT ;  /* 0x000000ff0000720c */ /* 0x000fda0003f05270 */
[----:B------:R-:W-:Y:S05]  /*3080*/  @!P0 EXIT ;  /* 0x000000000000894d */ /* 0x000fea0003800000 */
[----:B------:R-:W-:Y:S01]  /*3090*/  ISETP.NE.AND P0, PT, R0, 0x1, PT ;  /* 0x000000010000780c */ /* 0x000fe20003f05270 */
[----:B------:R-:W-:-:S12]  /*30a0*/  BSSY.RECONVERGENT B1, `(.L_x_192) ;  /* 0x0000082000017945 */ /* 0x000fd80003800200 */
[----:B------:R-:W-:Y:S05]  /*30b0*/  @!P0 BRA `(.L_x_193) ;  /* 0x0000000800008947 */ /* 0x000fea0003800000 */
[----:B------:R-:W5:Y:S01]  /*30c0*/  LDCU.64 UR6, c[0x0][0x390] ;  /* 0x00007200ff0677ac */ /* 0x000f620008000a00 */
[----:B------:R-:W-:Y:S01]  /*30d0*/  IMAD.IADD R5, R2, 0x1, R7 ;  /* 0x0000000102057824 */ /* 0x000fe200078e0207 */
[----:B------:R-:W-:Y:S01]  /*30e0*/  BSSY.RECONVERGENT B2, `(.L_x_194) ;  /* 0x000003d000027945 */ /* 0x000fe20003800200 */
[----:B------:R-:W-:-:S03]  /*30f0*/  IMAD R0, R7, 0x18, R16 ;  /* 0x0000001807007824 */ /* 0x000fc600078e0210 */
[----:B-----5:R-:W-:-:S04]  /*3100*/  ISETP.GE.U32.AND P0, PT, R5, UR6, PT ;  /* 0x0000000605007c0c */ /* 0x020fc8000bf06070 */
[----:B------:R-:W-:-:S13]  /*3110*/  ISETP.GE.AND.EX P0, PT, RZ, UR7, PT, P0 ;  /* 0x00000007ff007c0c */ /* 0x000fda000bf06300 */
[----:B------:R-:W-:Y:S05]  /*3120*/  @P0 BRA `(.L_x_195) ;  /* 0x0000000000e00947 */ /* 0x000fea0003800000 */
[----:B01234-:R-:W0:Y:S01]  /*3130*/  LDS.64 R14, [R0+0x8] ;  /* 0x00000800000e7984 */ /* 0x01fe220000000a00 */
[----:B------:R-:W-:Y:S03]  /*3140*/  BSSY.RECONVERGENT B3, `(.L_x_196) ;  /* 0x000001c000037945 */ /* 0x000fe60003800200 */
[----:B------:R-:W1:Y:S04]  /*3150*/  LDS.64 R12, [R0] ;  /* 0x00000000000c7984 */ /* 0x000e680000000a00 */
[----:B------:R-:W2:Y:S01]  /*3160*/  LDS.64 R20, [R0+0x10] ;  /* 0x0000100000147984 */ /* 0x000ea20000000a00 */
[----:B0-----:R-:W-:Y:S02]  /*3170*/  DADD R14, R10, -R14 ;  /* 0x000000000a0e7229 */ /* 0x001fe4000000080e */
[----:B-1----:R-:W-:-:S06]  /*3180*/  DADD R12, R18, -R12 ;  /* 0x00000000120c7229 */ /* 0x002fcc000000080c */
[----:B------:R-:W-:Y:S02]  /*3190*/  DMUL R14, R14, R14 ;  /* 0x0000000e0e0e7228 */ /* 0x000fe40000000000 */
[----:B--2---:R-:W-:-:S06]  /*31a0*/  DADD R20, R8, -R20 ;  /* 0x0000000008147229 */ /* 0x004fcc0000000814 */
[----:B------:R-:W-:-:S08]  /*31b0*/  DFMA R14, R12, R12, R14 ;  /* 0x0000000c0c0e722b */ /* 0x000fd0000000000e */
[----:B------:R-:W-:Y:S01]  /*31c0*/  DFMA R28, R20, R20, R14 ;  /* 0x00000014141c722b */ /* 0x000fe2000000000e */
[----:B------:R-:W-:Y:S01]  /*31d0*/  MOV R14, 0x0 ;  /* 0x00000000000e7802 */ /* 0x000fe20000000f00 */
[----:B------:R-:W-:-:S04]  /*31e0*/  IMAD.MOV.U32 R15, RZ, RZ, 0x3fd80000 ;  /* 0x3fd80000ff0f7424 */ /* 0x000fc800078e00ff */
        /* <DEDUP_REMOVED lines=17> */
.L_x_197:
[----:B------:R-:W-:Y:S05]  /*3300*/  BSYNC.RECONVERGENT B3 ;  /* 0x0000000000037941 */ /* 0x000fea0003800200 */
.L_x_196:
        /* <DEDUP_REMOVED lines=19> */
.L_x_199:
[----:B------:R-:W-:Y:S05]  /*3440*/  BSYNC.RECONVERGENT B3 ;  /* 0x0000000000037941 */ /* 0x000fea0003800200 */
.L_x_198:
[----:B------:R-:W0:Y:S01]  /*3450*/  LDC.64 R14, c[0x0][0x380] ;  /* 0x0000e000ff0e7b82 */ /* 0x000e220000000a00 */
[----:B------:R-:W0:Y:S01]  /*3460*/  F2I.F64.TRUNC R13, R12 ;  /* 0x0000000c000d7311 */ /* 0x000e22000030d100 */
[----:B------:R-:W-:Y:S01]  /*3470*/  MOV R20, 0x1 ;  /* 0x0000000100147802 */ /* 0x000fe20000000f00 */
[----:B------:R-:W-:Y:S02]  /*3480*/  IMAD.MOV.U32 R21, RZ, RZ, 0x0 ;  /* 0x00000000ff157424 */ /* 0x000fe400078e00ff */
[----:B0-----:R-:W-:-:S05]  /*3490*/  IMAD.WIDE R14, R13, 0x8, R14 ;  /* 0x000000080d0e7825 */ /* 0x001fca00078e020e */
[----:B------:R0:W-:Y:S02]  /*34a0*/  REDG.E.ADD.64.STRONG.GPU desc[UR8][R14.64], R20 ;  /* 0x000000140e00798e */ /* 0x0001e4000c12e508 */
.L_x_195:
[----:B------:R-:W-:Y:S05]  /*34b0*/  BSYNC.RECONVERGENT B2 ;  /* 0x0000000000027941 */ /* 0x000fea0003800200 */
.L_x_194:
[----:B------:R-:W5:Y:S01]  /*34c0*/  LDCU.64 UR6, c[0x0][0x390] ;  /* 0x00007200ff0677ac */ /* 0x000f620008000a00 */
[----:B------:R-:W-:Y:S01]  /*34d0*/  VIADD R5, R5, 0x1 ;  /* 0x0000000105057836 */ /* 0x000fe20000000000 */
[----:B------:R-:W-:Y:S04]  /*34e0*/  BSSY.RECONVERGENT B2, `(.L_x_200) ;  /* 0x000003c000027945 */ /* 0x000fe80003800200 */
[----:B-----5:R-:W-:-:S04]  /*34f0*/  ISETP.GE.U32.AND P0, PT, R5, UR6, PT ;  /* 0x0000000605007c0c */ /* 0x020fc8000bf06070 */
[----:B------:R-:W-:-:S13]  /*3500*/  ISETP.GE.AND.EX P0, PT, RZ, UR7, PT, P0 ;  /* 0x00000007ff007c0c */ /* 0x000fda000bf06300 */
[----:B------:R-:W-:Y:S05]  /*3510*/  @P0 BRA `(.L_x_201) ;  /* 0x0000000000e00947 */ /* 0x000fea0003800000 */
[----:B01234-:R-:W0:Y:S01]  /*3520*/  LDS.64 R14, [R0+0x20] ;  /* 0x00002000000e7984 */ /* 0x01fe220000000a00 */
        /* <DEDUP_REMOVED lines=28> */
.L_x_203:
[----:B------:R-:W-:Y:S05]  /*36f0*/  BSYNC.RECONVERGENT B3 ;  /* 0x0000000000037941 */ /* 0x000fea0003800200 */
.L_x_202:
        /* <DEDUP_REMOVED lines=19> */
.L_x_205:
[----:B------:R-:W-:Y:S05]  /*3830*/  BSYNC.RECONVERGENT B3 ;  /* 0x0000000000037941 */ /* 0x000fea0003800200 */
.L_x_204:
[----:B------:R-:W0:Y:S01]  /*3840*/  LDC.64 R14, c[0x0][0x380] ;  /* 0x0000e000ff0e7b82 */ /* 0x000e220000000a00 */
[----:B------:R-:W0:Y:S01]  /*3850*/  F2I.F64.TRUNC R13, R12 ;  /* 0x0000000c000d7311 */ /* 0x000e22000030d100 */
[----:B------:R-:W-:Y:S02]  /*3860*/  IMAD.MOV.U32 R20, RZ, RZ, 0x1 ;  /* 0x00000001ff147424 */ /* 0x000fe400078e00ff */
[----:B------:R-:W-:Y:S02]  /*3870*/  IMAD.MOV.U32 R21, RZ, RZ, 0x0 ;  /* 0x00000000ff157424 */ /* 0x000fe400078e00ff */
[----:B0-----:R-:W-:-:S05]  /*3880*/  IMAD.WIDE R14, R13, 0x8, R14 ;  /* 0x000000080d0e7825 */ /* 0x001fca00078e020e */
[----:B------:R0:W-:Y:S02]  /*3890*/  REDG.E.ADD.64.STRONG.GPU desc[UR8][R14.64], R20 ;  /* 0x000000140e00798e */ /* 0x0001e4000c12e508 */
.L_x_201:
[----:B------:R-:W-:Y:S05]  /*38a0*/  BSYNC.RECONVERGENT B2 ;  /* 0x0000000000027941 */ /* 0x000fea0003800200 */
.L_x_200:
[----:B------:R-:W-:-:S07]  /*38b0*/  IADD3 R7, PT, PT, R7, 0x2, RZ ;  /* 0x0000000207077810 */ /* 0x000fce0007ffe0ff */
.L_x_193:
[----:B------:R-:W-:Y:S05]  /*38c0*/  BSYNC.RECONVERGENT B1 ;  /* 0x0000000000017941 */ /* 0x000fea0003800200 */
.L_x_192:
[----:B------:R-:W-:-:S04]  /*38d0*/  LOP3.LUT R4, R4, 0x1, RZ, 0xc0, !PT ;  /* 0x0000000104047812 */ /* 0x000fc800078ec0ff */
[----:B------:R-:W-:-:S13]  /*38e0*/  ISETP.NE.U32.AND P0, PT, R4, 0x1, PT ;  /* 0x000000010400780c */ /* 0x000fda0003f05070 */
[----:B------:R-:W-:Y:S05]  /*38f0*/  @P0 EXIT ;  /* 0x000000000000094d */ /* 0x000fea0003800000 */
[----:B------:R-:W5:Y:S01]  /*3900*/  LDCU.64 UR6, c[0x0][0x390] ;  /* 0x00007200ff0677ac */ /* 0x000f620008000a00 */
[----:B------:R-:W-:-:S05]  /*3910*/  IMAD.IADD R2, R2, 0x1, R7 ;  /* 0x0000000102027824 */ /* 0x000fca00078e0207 */
[----:B-----5:R-:W-:-:S04]  /*3920*/  ISETP.GE.U32.AND P0, PT, R2, UR6, PT ;  /* 0x0000000602007c0c */ /* 0x020fc8000bf06070 */
[----:B------:R-:W-:-:S13]  /*3930*/  ISETP.GE.AND.EX P0, PT, RZ, UR7, PT, P0 ;  /* 0x00000007ff007c0c */ /* 0x000fda000bf06300 */
[----:B------:R-:W-:Y:S05]  /*3940*/  @P0 EXIT ;  /* 0x000000000000094d */ /* 0x000fea0003800000 */
[----:B------:R-:W-:Y:S01]  /*3950*/  IMAD R16, R7, 0x18, R16 ;  /* 0x0000001807107824 */ /* 0x000fe200078e0210 */
[----:B------:R-:W-:Y:S04]  /*3960*/  BSSY.RECONVERGENT B1, `(.L_x_206) ;  /* 0x000001d000017945 */ /* 0x000fe80003800200 */
[----:B------:R-:W5:Y:S04]  /*3970*/  LDS.64 R6, [R16+0x8] ;  /* 0x0000080010067984 */ /* 0x000f680000000a00 */
[----:B------:R-:W0:Y:S04]  /*3980*/  LDS.64 R4, [R16] ;  /* 0x0000000010047984 */ /* 0x000e280000000a00 */
[----:B------:R-:W1:Y:S01]  /*3990*/  LDS.64 R12, [R16+0x10] ;  /* 0x00001000100c7984 */ /* 0x000e620000000a00 */
[----:B-----5:R-:W-:-:S02]  /*39a0*/  DADD R6, R10, -R6 ;  /* 0x000000000a067229 */ /* 0x020fc40000000806 */
[----:B0-----:R-:W-:-:S06]  /*39b0*/  DADD R4, R18, -R4 ;  /* 0x0000000012047229 */ /* 0x001fcc0000000804 */
[----:B------:R-:W-:Y:S02]  /*39c0*/  DMUL R6, R6, R6 ;  /* 0x0000000606067228 */ /* 0x000fe40000000000 */
[----:B-1----:R-:W-:-:S06]  /*39d0*/  DADD R12, R8, -R12 ;  /* 0x00000000080c7229 */ /* 0x002fcc000000080c */
        /* <DEDUP_REMOVED lines=13> */
[----:B--234-:R-:W-:Y:S01]  /*3ab0*/  VIADD R15, R13, 0xfff00000 ;  /* 0xfff000000d0f7836 */ /* 0x01cfe20000000000 */
[----:B------:R-:W-:-:S05]  /*3ac0*/  MOV R14, R12 ;  /* 0x0000000c000e7202 */ /* 0x000fca0000000f00 */
[----:B------:R-:W-:-:S08]  /*3ad0*/  DFMA R20, R22, -R22, R28 ;  /* 0x800000161614722b */ /* 0x000fd0000000001c */
[----:B------:R-:W-:Y:S01]  /*3ae0*/  DFMA R30, R20, R14, R22 ;  /* 0x0000000e141e722b */ /* 0x000fe20000000016 */
[----:B------:R-:W-:Y:S10]  /*3af0*/  @!P0 BRA `(.L_x_207) ;  /* 0x00000000000c8947 */ /* 0x000ff40003800000 */
[----:B------:R-:W-:Y:S01]  /*3b00*/  IMAD.MOV.U32 R13, RZ, RZ, R29 ;  /* 0x000000ffff0d7224 */ /* 0x000fe200078e001d */
[----:B------:R-:W-:-:S07]  /*3b10*/  MOV R14, 0x3b30 ;  /* 0x00003b30000e7802 */ /* 0x000fce0000000f00 */
[----:B------:R-:W-:Y:S05]  /*3b20*/  CALL.REL.NOINC `($__internal_3_$__cuda_sm20_dsqrt_rn_f64_mediumpath_v1) ;  /* 0x0000000400f87944 */ /* 0x000fea0003c00000 */
.L_x_207:
[----:B------:R-:W-:Y:S05]  /*3b30*/  BSYNC.RECONVERGENT B1 ;  /* 0x0000000000017941 */ /* 0x000fea0003800200 */
.L_x_206:
        /* <DEDUP_REMOVED lines=19> */
[----:B------:R-:W-:Y:S02]  /*3c70*/  IMAD.MOV.U32 R4, RZ, RZ, R12 ;  /* 0x000000ffff047224 */ /* 0x000fe400078e000c */
[----:B------:R-:W-:-:S07]  /*3c80*/  IMAD.MOV.U32 R5, RZ, RZ, R13 ;  /* 0x000000ffff057224 */ /* 0x000fce00078e000d */
.L_x_209:
[----:B------:R-:W-:Y:S05]  /*3c90*/  BSYNC.RECONVERGENT B1 ;  /* 0x0000000000017941 */ /* 0x000fea0003800200 */
.L_x_208:
[----:B------:R-:W0:Y:S01]  /*3ca0*/  LDC.64 R2, c[0x0][0x380] ;  /* 0x0000e000ff027b82 */ /* 0x000e220000000a00 */
[----:B------:R-:W0:Y:S01]  /*3cb0*/  F2I.F64.TRUNC R5, R4 ;  /* 0x0000000400057311 */ /* 0x000e22000030d100 */
[----:B------:R-:W-:Y:S01]  /*3cc0*/  IMAD.MOV.U32 R6, RZ, RZ, 0x1 ;  /* 0x00000001ff067424 */ /* 0x000fe200078e00ff */
[----:B------:R-:W-:Y:S01]  /*3cd0*/  MOV R7, 0x0 ;  /* 0x0000000000077802 */ /* 0x000fe20000000f00 */
[----:B0-----:R-:W-:-:S05]  /*3ce0*/  IMAD.WIDE R2, R5, 0x8, R2 ;  /* 0x0000000805027825 */ /* 0x001fca00078e0202 */
[----:B------:R-:W-:Y:S01]  /*3cf0*/  REDG.E.ADD.64.STRONG.GPU desc[UR8][R2.64], R6 ;  /* 0x000000060200798e */ /* 0x000fe2000c12e508 */
[----:B------:R-:W-:Y:S05]  /*3d00*/  EXIT ;  /* 0x000000000000794d */ /* 0x000fea0003800000 */
        .weak           $__internal_2_$__cuda_sm20_div_rn_f64_full
        .type           $__internal_2_$__cuda_sm20_div_rn_f64_full,@function
        .size           $__internal_2_$__cuda_sm20_div_rn_f64_full,($__internal_3_$__cuda_sm20_dsqrt_rn_f64_mediumpath_v1 - $__internal_2_$__cuda_sm20_div_rn_f64_full)
$__internal_2_$__cuda_sm20_div_rn_f64_full:
[----:B------:R-:W-:Y:S01]  /*3d10*/  IMAD.MOV.U32 R13, RZ, RZ, R31 ;  /* 0x000000ffff0d7224 */ /* 0x000fe200078e001f */
[C---:B------:R-:W-:Y:S01]  /*3d20*/  FSETP.GEU.AND P0, PT, |R3|.reuse, 1.469367938527859385e-39, PT ;  /* 0x001000000300780b */ /* 0x040fe20003f0e200 */
[----:B------:R-:W-:Y:S01]  /*3d30*/  IMAD.U32 R14, RZ, RZ, UR10 ;  /* 0x0000000aff0e7e24 */ /* 0x000fe2000f8e00ff */
[----:B------:R-:W-:Y:S01]  /*3d40*/  LOP3.LUT R15, R3, 0x800fffff, RZ, 0xc0, !PT ;  /* 0x800fffff030f7812 */ /* 0x000fe200078ec0ff */
[----:B------:R-:W-:Y:S01]  /*3d50*/  IMAD.U32 R20, RZ, RZ, UR10 ;  /* 0x0000000aff147e24 */ /* 0x000fe2000f8e00ff */
[----:B------:R-:W-:Y:S01]  /*3d60*/  FSETP.GEU.AND P3, PT, |R13|, 1.469367938527859385e-39, PT ;  /* 0x001000000d00780b */ /* 0x000fe20003f6e200 */
[----:B------:R-:W-:Y:S01]  /*3d70*/  IMAD.MOV.U32 R12, RZ, RZ, R30 ;  /* 0x000000ffff0c7224 */ /* 0x000fe200078e001e */
[----:B------:R-:W-:Y:S01]  /*3d80*/  LOP3.LUT R21, R15, 0x3ff00000, RZ, 0xfc, !PT ;  /* 0x3ff000000f157812 */ /* 0x000fe200078efcff */
[----:B------:R-:W-:Y:S01]  /*3d90*/  IMAD.MOV.U32 R15, RZ, RZ, R3 ;  /* 0x000000ffff0f7224 */ /* 0x000fe200078e0003 */
[----:B------:R-:W-:Y:S01]  /*3da0*/  LOP3.LUT R29, R13, 0x7ff00000, RZ, 0xc0, !PT ;  /* 0x7ff000000d1d7812 */ /* 0x000fe200078ec0ff */
[----:B------:R-:W-:Y:S01]  /*3db0*/  IMAD.MOV.U32 R34, RZ, RZ, 0x1 ;  /* 0x00000001ff227424 */ /* 0x000fe200078e00ff */
[----:B------:R-:W-:Y:S01]  /*3dc0*/  MOV R30, 0x1ca00000 ;  /* 0x1ca00000001e7802 */ /* 0x000fe20000000f00 */
[----:B------:R-:W-:Y:S01]  /*3dd0*/  BSSY.RECONVERGENT B0, `(.L_x_210) ;  /* 0x000004f000007945 */ /* 0x000fe20003800200 */
[----:B------:R-:W-:Y:S01]  /*3de0*/  LOP3.LUT R32, R3, 0x7ff00000, RZ, 0xc0, !PT ;  /* 0x7ff0000003207812 */ /* 0x000fe200078ec0ff */
[----:B------:R-:W-:Y:S01]  /*3df0*/  @!P0 DMUL R20, R14, 8.98846567431157953865e+307 ;  /* 0x7fe000000e148828 */ /* 0x000fe20000000000 */
[----:B------:R-:W-:-:S02]  /*3e00*/  IMAD.MOV.U32 R31, RZ, RZ, R29 ;  /* 0x000000ffff1f7224 */ /* 0x000fc400078e001d */
[----:B------:R-:W-:Y:S01]  /*3e10*/  ISETP.GE.U32.AND P2, PT, R29, R32, PT ;  /* 0x000000201d00720c */ /* 0x000fe20003f46070 */
[----:B------:R-:W-:Y:S01]  /*3e20*/  @!P3 IMAD.MOV.U32 R24, RZ, RZ, RZ ;  /* 0x000000ffff18b224 */ /* 0x000fe200078e00ff */
[----:B------:R-:W-:Y:S01]  /*3e30*/  @!P3 LOP3.LUT R22, R15, 0x7ff00000, RZ, 0xc0, !PT ;  /* 0x7ff000000f16b812 */ /* 0x000fe200078ec0ff */
[----:B------:R-:W0:Y:S01]  /*3e40*/  MUFU.RCP64H R35, R21 ;  /* 0x0000001500237308 */ /* 0x000e220000001800 */
[C---:B------:R-:W-:Y:S02]  /*3e50*/  SEL R23, R30.reuse, 0x63400000, !P2 ;  /* 0x634000001e177807 */ /* 0x040fe40005000000 */
[----:B------:R-:W-:Y:S02]  /*3e60*/  @!P3 ISETP.GE.U32.AND P4, PT, R29, R22, PT ;  /* 0x000000161d00b20c */ /* 0x000fe40003f86070 */
[----:B------:R-:W-:Y:S02]  /*3e70*/  LOP3.LUT R23, R23, 0x800fffff, R13, 0xf8, !PT ;  /* 0x800fffff17177812 */ /* 0x000fe400078ef80d */
[----:B------:R-:W-:-:S02]  /*3e80*/  @!P3 SEL R25, R30, 0x63400000, !P4 ;  /* 0x634000001e19b807 */ /* 0x000fc40006000000 */
[----:B------:R-:W-:Y:S02]  /*3e90*/  @!P0 LOP3.LUT R32, R21, 0x7ff00000, RZ, 0xc0, !PT ;  /* 0x7ff0000015208812 */ /* 0x000fe400078ec0ff */
[----:B------:R-:W-:-:S04]  /*3ea0*/  @!P3 LOP3.LUT R22, R25, 0x80000000, R13, 0xf8, !PT ;  /* 0x800000001916b812 */ /* 0x000fc800078ef80d */
[----:B------:R-:W-:Y:S01]  /*3eb0*/  @!P3 LOP3.LUT R25, R22, 0x100000, RZ, 0xfc, !PT ;  /* 0x001000001619b812 */ /* 0x000fe200078efcff */
[----:B------:R-:W-:-:S06]  /*3ec0*/  IMAD.MOV.U32 R22, RZ, RZ, R12 ;  /* 0x000000ffff167224 */ /* 0x000fcc00078e000c */
[----:B------:R-:W-:Y:S02]  /*3ed0*/  @!P3 DFMA R22, R22, 2, -R24 ;  /* 0x400000001616b82b */ /* 0x000fe40000000818 */
[----:B0-----:R-:W-:-:S08]  /*3ee0*/  DFMA R24, R34, -R20, 1 ;  /* 0x3ff000002218742b */ /* 0x001fd00000000814 */
[----:B------:R-:W-:Y:S01]  /*3ef0*/  DFMA R24, R24, R24, R24 ;  /* 0x000000181818722b */ /* 0x000fe20000000018 */
[----:B------:R-:W-:-:S05]  /*3f00*/  @!P3 LOP3.LUT R31, R23, 0x7ff00000, RZ, 0xc0, !PT ;  /* 0x7ff00000171fb812 */ /* 0x000fca00078ec0ff */
[----:B------:R-:W-:Y:S02]  /*3f10*/  VIADD R33, R31, 0xffffffff ;  /* 0xffffffff1f217836 */ /* 0x000fe40000000000 */
[----:B------:R-:W-:-:S03]  /*3f20*/  DFMA R34, R34, R24, R34 ;  /* 0x000000182222722b */ /* 0x000fc60000000022 */
[----:B------:R-:W-:Y:S02]  /*3f30*/  ISETP.GT.U32.AND P0, PT, R33, 0x7feffffe, PT ;  /* 0x7feffffe2100780c */ /* 0x000fe40003f04070 */
[----:B------:R-:W-:-:S03]  /*3f40*/  IADD3 R33, PT, PT, R32, -0x1, RZ ;  /* 0xffffffff20217810 */ /* 0x000fc60007ffe0ff */
[----:B------:R-:W-:Y:S01]  /*3f50*/  DFMA R36, R34, -R20, 1 ;  /* 0x3ff000002224742b */ /* 0x000fe20000000814 */
[----:B------:R-:W-:-:S07]  /*3f60*/  ISETP.GT.U32.OR P0, PT, R33, 0x7feffffe, P0 ;  /* 0x7feffffe2100780c */ /* 0x000fce0000704470 */
[----:B------:R-:W-:-:S08]  /*3f70*/  DFMA R36, R34, R36, R34 ;  /* 0x000000242224722b */ /* 0x000fd00000000022 */
[----:B------:R-:W-:-:S08]  /*3f80*/  DMUL R34, R36, R22 ;  /* 0x0000001624227228 */ /* 0x000fd00000000000 */
[----:B------:R-:W-:-:S08]  /*3f90*/  DFMA R24, R34, -R20, R22 ;  /* 0x800000142218722b */ /* 0x000fd00000000016 */
[----:B------:R-:W-:Y:S01]  /*3fa0*/  DFMA R24, R36, R24, R34 ;  /* 0x000000182418722b */ /* 0x000fe20000000022 */
[----:B------:R-:W-:Y:S10]  /*3fb0*/  @P0 BRA `(.L_x_211) ;  /* 0x00000000006c0947 */ /* 0x000ff40003800000 */
        /* <DEDUP_REMOVED lines=18> */
[----:B------:R-:W-:Y:S02]  /*40e0*/  MOV R20, RZ ;  /* 0x000000ff00147202 */ /* 0x000fe40000000f00 */
[----:B------:R-:W-:-:S04]  /*40f0*/  IADD3 R13, PT, PT, -R13, -0x43300000, RZ ;  /* 0xbcd000000d0d7810 */ /* 0x000fc80007ffe1ff */
[----:B------:R-:W-:Y:S02]  /*4100*/  DFMA R20, R34, -R20, R24 ;  /* 0x800000142214722b */ /* 0x000fe40000000018 */
[----:B------:R-:W-:-:S08]  /*4110*/  DMUL.RP R24, R24, R30 ;  /* 0x0000001e18187228 */ /* 0x000fd00000008000 */
[----:B------:R-:W-:Y:S02]  /*4120*/  FSETP.NEU.AND P0, PT, |R21|, R13, PT ;  /* 0x0000000d1500720b */ /* 0x000fe40003f0d200 */
[----:B------:R-:W-:Y:S02]  /*4130*/  LOP3.LUT R15, R25, R15, RZ, 0x3c, !PT ;  /* 0x0000000f190f7212 */ /* 0x000fe400078e3cff */
[----:B------:R-:W-:Y:S02]  /*4140*/  FSEL R34, R24, R34, !P0 ;  /* 0x0000002218227208 */ /* 0x000fe40004000000 */
[----:B------:R-:W-:Y:S01]  /*4150*/  FSEL R35, R15, R35, !P0 ;  /* 0x000000230f237208 */ /* 0x000fe20004000000 */
[----:B------:R-:W-:Y:S06]  /*4160*/  BRA `(.L_x_212) ;  /* 0x0000000000547947 */ /* 0x000fec0003800000 */
.L_x_211:
        /* <DEDUP_REMOVED lines=12> */
[----:B------:R-:W-:Y:S02]  /*4230*/  @!P0 IMAD.MOV.U32 R34, RZ, RZ, RZ ;  /* 0x000000ffff228224 */ /* 0x000fe400078e00ff */
[----:B------:R-:W-:Y:S01]  /*4240*/  @P0 IMAD.MOV.U32 R34, RZ, RZ, RZ ;  /* 0x000000ffff220224 */ /* 0x000fe200078e00ff */
[----:B------:R-:W-:Y:S01]  /*4250*/  @P0 MOV R35, R12 ;  /* 0x0000000c00230202 */ /* 0x000fe20000000f00 */
[----:B------:R-:W-:Y:S06]  /*4260*/  BRA `(.L_x_212) ;  /* 0x0000000000147947 */ /* 0x000fec0003800000 */
.L_x_214:
[----:B------:R-:W-:Y:S01]  /*4270*/  LOP3.LUT R35, R15, 0x80000, RZ, 0xfc, !PT ;  /* 0x000800000f237812 */ /* 0x000fe200078efcff */
[----:B------:R-:W-:Y:S01]  /*4280*/  IMAD.MOV.U32 R34, RZ, RZ, R14 ;  /* 0x000000ffff227224 */ /* 0x000fe200078e000e */
[----:B------:R-:W-:Y:S06]  /*4290*/  BRA `(.L_x_212) ;  /* 0x0000000000087947 */ /* 0x000fec0003800000 */
.L_x_213:
[----:B------:R-:W-:Y:S01]  /*42a0*/  LOP3.LUT R35, R13, 0x80000, RZ, 0xfc, !PT ;  /* 0x000800000d237812 */ /* 0x000fe200078efcff */
[----:B------:R-:W-:-:S07]  /*42b0*/  IMAD.MOV.U32 R34, RZ, RZ, R12 ;  /* 0x000000ffff227224 */ /* 0x000fce00078e000c */
.L_x_212:
[----:B------:R-:W-:Y:S05]  /*42c0*/  BSYNC.RECONVERGENT B0 ;  /* 0x0000000000007941 */ /* 0x000fea0003800200 */
.L_x_210:
[----:B------:R-:W-:Y:S02]  /*42d0*/  HFMA2 R29, -RZ, RZ, 0, 0 ;  /* 0x00000000ff1d7431 */ /* 0x000fe400000001ff */
[----:B------:R-:W-:Y:S02]  /*42e0*/  IMAD.MOV.U32 R12, RZ, RZ, R34 ;  /* 0x000000ffff0c7224 */ /* 0x000fe400078e0022 */
[----:B------:R-:W-:Y:S01]  /*42f0*/  IMAD.MOV.U32 R13, RZ, RZ, R35 ;  /* 0x000000ffff0d7224 */ /* 0x000fe200078e0023 */
[----:B------:R-:W-:Y:S06]  /*4300*/  RET.REL.NODEC R28 `(_Z19PDH2D_basline_algo2P10hist_entryP8atomdescxdi) ;  /* 0xffffffbc1c3c7950 */ /* 0x000fec0003c3ffff */
        .weak           $__internal_3_$__cuda_sm20_dsqrt_rn_f64_mediumpath_v1
        .type           $__internal_3_$__cuda_sm20_dsqrt_rn_f64_mediumpath_v1,@function
        .size           $__internal_3_$__cuda_sm20_dsqrt_rn_f64_mediumpath_v1,(.L_x_248 - $__internal_3_$__cuda_sm20_dsqrt_rn_f64_mediumpath_v1)
$__internal_3_$__cuda_sm20_dsqrt_rn_f64_mediumpath_v1:
[----:B------:R-:W-:Y:S01]  /*4310*/  ISETP.GE.U32.AND P0, PT, R24, -0x3400000, PT ;  /* 0xfcc000001800780c */ /* 0x000fe20003f06070 */
[----:B------:R-:W-:Y:S01]  /*4320*/  BSSY.RECONVERGENT B0, `(.L_x_215) ;  /* 0x0000025000007945 */ /* 0x000fe20003800200 */
[----:B------:R-:W-:Y:S02]  /*4330*/  IMAD.MOV.U32 R29, RZ, RZ, R13 ;  /* 0x000000ffff1d7224 */ /* 0x000fe400078e000d */
[----:B------:R-:W-:-:S09]  /*4340*/  IMAD.MOV.U32 R13, RZ, RZ, R15 ;  /* 0x000000ffff0d7224 */ /* 0x000fd200078e000f */
        /* <DEDUP_REMOVED lines=9> */
.L_x_216:
        /* <DEDUP_REMOVED lines=22> */
[----:B------:R-:W-:Y:S01]  /*4540*/  IADD3 R13, PT, PT, R13, -0x3500000, RZ ;  /* 0xfcb000000d0d7810 */ /* 0x000fe20007ffe0ff */
[----:B------:R-:W-:Y:S06]  /*4550*/  BRA `(.L_x_217) ;  /* 0x0000000000047947 */ /* 0x000fec0003800000 */
.L_x_218:
[----:B------:R-:W-:-:S11]  /*4560*/  DADD R12, R28, R28 ;  /* 0x000000001c0c7229 */ /* 0x000fd6000000001c */
.L_x_217:
[----:B------:R-:W-:Y:S05]  /*4570*/  BSYNC.RECONVERGENT B0 ;  /* 0x0000000000007941 */ /* 0x000fea0003800200 */
.L_x_215:
[----:B------:R-:W-:Y:S02]  /*4580*/  IMAD.MOV.U32 R15, RZ, RZ, 0x0 ;  /* 0x00000000ff0f7424 */ /* 0x000fe400078e00ff */
[----:B------:R-:W-:Y:S02]  /*4590*/  IMAD.MOV.U32 R30, RZ, RZ, R12 ;  /* 0x000000ffff1e7224 */ /* 0x000fe400078e000c */
[----:B------:R-:W-:Y:S01]  /*45a0*/  IMAD.MOV.U32 R31, RZ, RZ, R13 ;  /* 0x000000ffff1f7224 */ /* 0x000fe200078e000d */
[----:B------:R-:W-:Y:S06]  /*45b0*/  RET.REL.NODEC R14 `(_Z19PDH2D_basline_algo2P10hist_entryP8atomdescxdi) ;  /* 0xffffffb80e907950 */ /* 0x000fec0003c3ffff */
.L_x_219:
        /* <DEDUP_REMOVED lines=12> */
.L_x_248:


//--------------------- .text._Z12PDH_baselineP10hist_entryP8atomdescxi --------------------------
	.section	.text._Z12PDH_baselineP10hist_entryP8atomdescxi,"ax",@progbits
	.align	128
        .global         _Z12PDH_baselineP10hist_entryP8atomdescxi
        .type           _Z12PDH_baselineP10hist_entryP8atomdescxi,@function
        .size           _Z12PDH_baselineP10hist_entryP8atomdescxi,(.L_x_251 - _Z12PDH_baselineP10hist_entryP8atomdescxi)
        .other          _Z12PDH_baselineP10hist_entryP8atomdescxi,@"STO_CUDA_ENTRY STV_DEFAULT"
_Z12PDH_baselineP10hist_entryP8atomdescxi:
.text._Z12PDH_baselineP10hist_entryP8atomdescxi:
[----:B------:R-:W-:Y:S01]  /*0000*/  LDC R1, c[0x0][0x37c] ;  /* 0x0000df00ff017b82 */ /* 0x000fe20000000800 */
[----:B------:R-:W0:Y:S07]  /*0010*/  S2R R3, SR_TID.X ;  /* 0x0000000000037919 */ /* 0x000e2e0000002100 */
[----:B------:R-:W0:Y:S01]  /*0020*/  S2UR UR4, SR_CTAID.X ;  /* 0x00000000000479c3 */ /* 0x000e220000002500 */
[----:B------:R-:W1:Y:S07]  /*0030*/  LDCU UR5, c[0x0][0x398] ;  /* 0x00007300ff0577ac */ /* 0x000e6e0008000800 */
[----:B------:R-:W0:Y:S02]  /*0040*/  LDC R2, c[0x0][0x360] ;  /* 0x0000d800ff027b82 */ /* 0x000e240000000800 */
[----:B0-----:R-:W-:-:S04]  /*0050*/  IMAD R2, R2, UR4, R3 ;  /* 0x0000000402027c24 */ /* 0x001fc8000f8e0203 */
[----:B------:R-:W-:-:S05]  /*0060*/  VIADD R0, R2, 0x1 ;  /* 0x0000000102007836 */ /* 0x000fca0000000000 */
[----:B-1----:R-:W-:-:S13]  /*0070*/  ISETP.GE.AND P0, PT, R0, UR5, PT ;  /* 0x0000000500007c0c */ /* 0x002fda000bf06270 */
[----:B------:R-:W-:Y:S05]  /*0080*/  @P0 EXIT ;  /* 0x000000000000094d */ /* 0x000fea0003800000 */
[----:B------:R-:W0:Y:S01]  /*0090*/  LDCU.64 UR8, c[0x0][0x390] ;  /* 0x00007200ff0877ac */ /* 0x000e220008000a00 */
[----:B------:R-:W1:Y:S01]  /*00a0*/  LDC.64 R8, c[0x0][0x388] ;  /* 0x0000e200ff087b82 */ /* 0x000e620000000a00 */
[----:B------:R-:W2:Y:S01]  /*00b0*/  LDCU.64 UR4, c[0x0][0x388] ;  /* 0x00007100ff0477ac */ /* 0x000ea20008000a00 */
[----:B------:R-:W3:Y:S06]  /*00c0*/  LDCU.64 UR6, c[0x0][0x358] ;  /* 0x00006b00ff0677ac */ /* 0x000eec0008000a00 */
[----:B------:R-:W4:Y:S01]  /*00d0*/  LDC.64 R4, c[0x0][0x380] ;  /* 0x0000e000ff047b82 */ /* 0x000f220000000a00 */
[----:B------:R-:W1:Y:S01]  /*00e0*/  LDCU UR12, c[0x0][0x398] ;  /* 0x00007300ff0c77ac */ /* 0x000e620008000800 */
[----:B0-----:R-:W0:Y:S01]  /*00f0*/  I2F.F64.S64 R6, UR8 ;  /* 0x0000000800067d12 */ /* 0x001e220008301c00 */
[----:B--2---:R-:W-:Y:S01]  /*0100*/  UIADD3 UR4, UP0, UPT, UR4, 0x8, URZ ;  /* 0x0000000804047890 */ /* 0x004fe2000ff1e0ff */
[----:B-1----:R-:W-:-:S03]  /*0110*/  IMAD.WIDE R8, R2, 0x18, R8 ;  /* 0x0000001802087825 */ /* 0x002fc600078e0208 */
[----:B0--3--:R-:W-:-:S12]  /*0120*/  UIADD3.X UR5, UPT, UPT, URZ, UR5, URZ, UP0, !UPT ;  /* 0x00000005ff057290 */ /* 0x009fd800087fe4ff */
.L_x_233:
[----:B------:R-:W-:Y:S01]  /*0130*/  IMAD.U32 R22, RZ, RZ, UR4 ;  /* 0x00000004ff167e24 */ /* 0x000fe2000f8e00ff */
[----:B------:R-:W2:Y:S01]  /*0140*/  LDG.E.64 R18, desc[UR6][R8.64] ;  /* 0x0000000608127981 */ /* 0x000ea2000c1e1b00 */
[----:B------:R-:W-:-:S03]  /*0150*/  IMAD.U32 R23, RZ, RZ, UR5 ;  /* 0x00000005ff177e24 */ /* 0x000fc6000f8e00ff */
[----:B0-----:R0:W5:Y:S01]  /*0160*/  LDG.E.64 R10, desc[UR6][R8.64+0x8] ;  /* 0x00000806080a7981 */ /* 0x001162000c1e1b00 */
[----:B------:R-:W-:-:S03]  /*0170*/  IMAD.WIDE R22, R0, 0x18, R22 ;  /* 0x0000001800167825 */ /* 0x000fc600078e0216 */
[----:B------:R0:W5:Y:S04]  /*0180*/  LDG.E.64 R12, desc[UR6][R8.64+0x10] ;  /* 0x00001006080c7981 */ /* 0x000168000c1e1b00 */
[----:B------:R-:W2:Y:S04]  /*0190*/  LDG.E.64 R20, desc[UR6][R22.64+-0x8] ;  /* 0xfffff80616147981 */ /* 0x000ea8000c1e1b00 */
[----:B------:R0:W5:Y:S04]  /*01a0*/  LDG.E.64 R14, desc[UR6][R22.64] ;  /* 0x00000006160e7981 */ /* 0x000168000c1e1b00 */
[----:B------:R0:W5:Y:S01]  /*01b0*/  LDG.E.64 R16, desc[UR6][R22.64+0x8] ;  /* 0x0000080616107981 */ /* 0x000162000c1e1b00 */
[----:B------:R-:W-:Y:S05]  /*01c0*/  YIELD ;  /* 0x0000000000007946 */ /* 0x000fea0003800000 */
[----:B------:R-:W-:Y:S01]  /*01d0*/  BSSY.RECONVERGENT B0, `(.L_x_220) ;  /* 0x0000006000007945 */ /* 0x000fe20003800200 */
[----:B------:R-:W-:Y:S01]  /*01e0*/  MOV R36, 0x230 ;  /* 0x0000023000247802 */ /* 0x000fe20000000f00 */
[----:B--2---:R-:W-:-:S08]  /*01f0*/  DADD R18, R18, -R20 ;  /* 0x0000000012127229 */ /* 0x004fd00000000814 */
[----:B------:R-:W-:-:S10]  /*0200*/  DADD R20, -RZ, |R18| ;  /* 0x00000000ff147229 */ /* 0x000fd40000000512 */
[----:B0-----:R-:W-:-:S07]  /*0210*/  IMAD.MOV.U32 R3, RZ, RZ, R21 ;  /* 0x000000ffff037224 */ /* 0x001fce00078e0015 */
[----:B----45:R-:W-:Y:S05]  /*0220*/  CALL.REL.NOINC `($_Z12PDH_baselineP10hist_entryP8atomdescxi$__internal_accurate_pow) ;  /* 0x0000000c00fc7944 */ /* 0x030fea0003c00000 */
[----:B------:R-:W-:Y:S05]  /*0230*/  BSYNC.RECONVERGENT B0 ;  /* 0x0000000000007941 */ /* 0x000fea0003800200 */
.L_x_220:
[----:B------:R-:W-:Y:S01]  /*0240*/  DADD R20, R18, 2 ;  /* 0x4000000012147429 */ /* 0x000fe20000000000 */
[----:B------:R-:W-:Y:S01]  /*0250*/  BSSY.RECONVERGENT B0, `(.L_x_221) ;  /* 0x0000011000007945 */ /* 0x000fe20003800200 */
[----:B------:R-:W-:Y:S02]  /*0260*/  DADD R10, R10, -R14 ;  /* 0x000000000a0a7229 */ /* 0x000fe4000000080e */
[C---:B------:R-:W-:Y:S02]  /*0270*/  DSETP.NEU.AND P1, PT, R18.reuse, RZ, PT ;  /* 0x000000ff1200722a */ /* 0x040fe40003f2d000 */
[----:B------:R-:W-:-:S04]  /*0280*/  DSETP.NEU.AND P0, PT, R18, 1, PT ;  /* 0x3ff000001200742a */ /* 0x000fc80003f0d000 */
[----:B------:R-:W-:Y:S01]  /*0290*/  LOP3.LUT R14, R21, 0x7ff00000, RZ, 0xc0, !PT ;  /* 0x7ff00000150e7812 */ /* 0x000fe200078ec0ff */
[----:B------:R-:W-:Y:S01]  /*02a0*/  DADD R20, -RZ, |R10| ;  /* 0x00000000ff147229 */ /* 0x000fe2000000050a */
[----:B------:R-:W-:Y:S02]  /*02b0*/  FSEL R15, R28, RZ, P1 ;  /* 0x000000ff1c0f7208 */ /* 0x000fe40000800000 */
[----:B------:R-:W-:Y:S02]  /*02c0*/  ISETP.NE.AND P2, PT, R14, 0x7ff00000, PT ;  /* 0x7ff000000e00780c */ /* 0x000fe40003f45270 */
[----:B------:R-:W-:-:S05]  /*02d0*/  FSEL R14, R3, RZ, P1 ;  /* 0x000000ff030e7208 */ /* 0x000fca0000800000 */
[----:B------:R-:W-:-:S06]  /*02e0*/  IMAD.MOV.U32 R3, RZ, RZ, R21 ;  /* 0x000000ffff037224 */ /* 0x000fcc00078e0015 */
[----:B------:R-:W-:Y:S05]  /*02f0*/  @P2 BRA `(.L_x_222) ;  /* 0x0000000000182947 */ /* 0x000fea0003800000 */
[----:B------:R-:W-:-:S14]  /*0300*/  DSETP.NAN.AND P1, PT, R18, R18, PT ;  /* 0x000000121200722a */ /* 0x000fdc0003f28000 */
[----:B------:R-:W-:Y:S01]  /*0310*/  @P1 DADD R14, R18, 2 ;  /* 0x40000000120e1429 */ /* 0x000fe20000000000 */
[----:B------:R-:W-:Y:S10]  /*0320*/  @P1 BRA `(.L_x_222) ;  /* 0x00000000000c1947 */ /* 0x000ff40003800000 */
[----:B------:R-:W-:-:S14]  /*0330*/  DSETP.NEU.AND P1, PT, |R18|, +INF , PT ;  /* 0x7ff000001200742a */ /* 0x000fdc0003f2d200 */
[----:B------:R-:W-:Y:S02]  /*0340*/  @!P1 IMAD.MOV.U32 R14, RZ, RZ, 0x0 ;  /* 0x00000000ff0e9424 */ /* 0x000fe400078e00ff */
[----:B------:R-:W-:-:S07]  /*0350*/  @!P1 IMAD.MOV.U32 R15, RZ, RZ, 0x7ff00000 ;  /* 0x7ff00000ff0f9424 */ /* 0x000fce00078e00ff */
.L_x_222:
[----:B------:R-:W-:Y:S05]  /*0360*/  BSYNC.RECONVERGENT B0 ;  /* 0x0000000000007941 */ /* 0x000fea0003800200 */
.L_x_221:
[----:B------:R-:W-:Y:S01]  /*0370*/  BSSY.RECONVERGENT B0, `(.L_x_223) ;  /* 0x0000005000007945 */ /* 0x000fe20003800200 */
[----:B------:R-:W-:Y:S02]  /*0380*/  FSEL R14, R14, RZ, P0 ;  /* 0x000000ff0e0e7208 */ /* 0x000fe40000000000 */
[----:B------:R-:W-:Y:S02]  /*0390*/  FSEL R15, R15, 1.875, P0 ;  /* 0x3ff000000f0f7808 */ /* 0x000fe40000000000 */
[----:B------:R-:W-:-:S07]  /*03a0*/  MOV R36, 0x3c0 ;  /* 0x000003c000247802 */ /* 0x000fce0000000f00 */
[----:B------:R-:W-:Y:S05]  /*03b0*/  CALL.REL.NOINC `($_Z12PDH_baselineP10hist_entryP8atomdescxi$__internal_accurate_pow) ;  /* 0x0000000c00987944 */ /* 0x000fea0003c00000 */
[----:B------:R-:W-:Y:S05]  /*03c0*/  BSYNC.RECONVERGENT B0 ;  /* 0x0000000000007941 */ /* 0x000fea0003800200 */
.L_x_223:
        /* <DEDUP_REMOVED lines=18> */
.L_x_225:
[----:B------:R-:W-:Y:S05]  /*04f0*/  BSYNC.RECONVERGENT B0 ;  /* 0x0000000000007941 */ /* 0x000fea0003800200 */
.L_x_224:
[----:B------:R-:W-:Y:S01]  /*0500*/  BSSY.RECONVERGENT B0, `(.L_x_226) ;  /* 0x0000005000007945 */ /* 0x000fe20003800200 */
[----:B------:R-:W-:Y:S02]  /*0510*/  FSEL R10, R16, RZ, P0 ;  /* 0x000000ff100a7208 */ /* 0x000fe40000000000 */
[----:B------:R-:W-:Y:S02]  /*0520*/  FSEL R11, R17, 1.875, P0 ;  /* 0x3ff00000110b7808 */ /* 0x000fe40000000000 */
[----:B------:R-:W-:-:S07]  /*0530*/  MOV R36, 0x550 ;  /* 0x0000055000247802 */ /* 0x000fce0000000f00 */
[----:B------:R-:W-:Y:S05]  /*0540*/  CALL.REL.NOINC `($_Z12PDH_baselineP10hist_entryP8atomdescxi$__internal_accurate_pow) ;  /* 0x0000000c00347944 */ /* 0x000fea0003c00000 */
[----:B------:R-:W-:Y:S05]  /*0550*/  BSYNC.RECONVERGENT B0 ;  /* 0x0000000000007941 */ /* 0x000fea0003800200 */
.L_x_226:
[C---:B------:R-:W-:Y:S01]  /*0560*/  DADD R16, R12.reuse, 2 ;  /* 0x400000000c107429 */ /* 0x040fe20000000000 */
[----:B------:R-:W-:Y:S01]  /*0570*/  BSSY.RECONVERGENT B0, `(.L_x_227) ;  /* 0x000000f000007945 */ /* 0x000fe20003800200 */
[C---:B------:R-:W-:Y:S02]  /*0580*/  DSETP.NEU.AND P1, PT, R12.reuse, RZ, PT ;  /* 0x000000ff0c00722a */ /* 0x040fe40003f2d000 */
[----:B------:R-:W-:Y:S02]  /*0590*/  DSETP.NEU.AND P0, PT, R12, 1, PT ;  /* 0x3ff000000c00742a */ /* 0x000fe40003f0d000 */
[----:B------:R-:W-:Y:S02]  /*05a0*/  DADD R14, R14, R10 ;  /* 0x000000000e0e7229 */ /* 0x000fe4000000000a */
[----:B------:R-:W-:Y:S02]  /*05b0*/  FSEL R10, R3, RZ, P1 ;  /* 0x000000ff030a7208 */ /* 0x000fe40000800000 */
[----:B------:R-:W-:-:S02]  /*05c0*/  LOP3.LUT R16, R17, 0x7ff00000, RZ, 0xc0, !PT ;  /* 0x7ff0000011107812 */ /* 0x000fc400078ec0ff */
[----:B------:R-:W-:Y:S02]  /*05d0*/  FSEL R11, R28, RZ, P1 ;  /* 0x000000ff1c0b7208 */ /* 0x000fe40000800000 */
[----:B------:R-:W-:-:S13]  /*05e0*/  ISETP.NE.AND P2, PT, R16, 0x7ff00000, PT ;  /* 0x7ff000001000780c */ /* 0x000fda0003f45270 */
[----:B------:R-:W-:Y:S05]  /*05f0*/  @P2 BRA `(.L_x_228) ;  /* 0x0000000000182947 */ /* 0x000fea0003800000 */
[----:B------:R-:W-:-:S14]  /*0600*/  DSETP.NAN.AND P1, PT, R12, R12, PT ;  /* 0x0000000c0c00722a */ /* 0x000fdc0003f28000 */
[----:B------:R-:W-:Y:S01]  /*0610*/  @P1 DADD R10, R12, 2 ;  /* 0x400000000c0a1429 */ /* 0x000fe20000000000 */
[----:B------:R-:W-:Y:S10]  /*0620*/  @P1 BRA `(.L_x_228) ;  /* 0x00000000000c1947 */ /* 0x000ff40003800000 */
[----:B------:R-:W-:-:S14]  /*0630*/  DSETP.NEU.AND P1, PT, |R12|, +INF , PT ;  /* 0x7ff000000c00742a */ /* 0x000fdc0003f2d200 */
[----:B------:R-:W-:Y:S02]  /*0640*/  @!P1 IMAD.MOV.U32 R10, RZ, RZ, 0x0 ;  /* 0x00000000ff0a9424 */ /* 0x000fe400078e00ff */
[----:B------:R-:W-:-:S07]  /*0650*/  @!P1 IMAD.MOV.U32 R11, RZ, RZ, 0x7ff00000 ;  /* 0x7ff00000ff0b9424 */ /* 0x000fce00078e00ff */
.L_x_228:
[----:B------:R-:W-:Y:S05]  /*0660*/  BSYNC.RECONVERGENT B0 ;  /* 0x0000000000007941 */ /* 0x000fea0003800200 */
.L_x_227:
[----:B------:R-:W-:Y:S01]  /*0670*/  FSEL R10, R10, RZ, P0 ;  /* 0x000000ff0a0a7208 */ /* 0x000fe20000000000 */
[----:B------:R-:W-:Y:S01]  /*0680*/  IMAD.MOV.U32 R12, RZ, RZ, 0x0 ;  /* 0x00000000ff0c7424 */ /* 0x000fe200078e00ff */
[----:B------:R-:W-:Y:S01]  /*0690*/  FSEL R11, R11, 1.875, P0 ;  /* 0x3ff000000b0b7808 */ /* 0x000fe20000000000 */
[----:B------:R-:W-:Y:S01]  /*06a0*/  IMAD.MOV.U32 R13, RZ, RZ, 0x3fd80000 ;  /* 0x3fd80000ff0d7424 */ /* 0x000fe200078e00ff */
[----:B------:R-:W-:Y:S04]  /*06b0*/  BSSY.RECONVERGENT B0, `(.L_x_229) ;  /* 0x0000012000007945 */ /* 0x000fe80003800200 */
[----:B------:R-:W-:-:S06]  /*06c0*/  DADD R14, R14, R10 ;  /* 0x000000000e0e7229 */ /* 0x000fcc000000000a */
        /* <DEDUP_REMOVED lines=14> */
[----:B------:R-:W-:-:S07]  /*07b0*/  MOV R10, 0x7d0 ;  /* 0x000007d0000a7802 */ /* 0x000fce0000000f00 */
[----:B------:R-:W-:Y:S05]  /*07c0*/  CALL.REL.NOINC `($__internal_5_$__cuda_sm20_dsqrt_rn_f64_mediumpath_v1) ;  /* 0x0000000400ec7944 */ /* 0x000fea0003c00000 */
.L_x_230:
[----:B------:R-:W-:Y:S05]  /*07d0*/  BSYNC.RECONVERGENT B0 ;  /* 0x0000000000007941 */ /* 0x000fea0003800200 */
.L_x_229:
[----:B------:R-:W0:Y:S01]  /*07e0*/  MUFU.RCP64H R11, R7 ;  /* 0x00000007000b7308 */ /* 0x000e220000001800 */
[----:B------:R-:W-:Y:S01]  /*07f0*/  IMAD.MOV.U32 R10, RZ, RZ, 0x1 ;  /* 0x00000001ff0a7424 */ /* 0x000fe200078e00ff */
[----:B------:R-:W-:Y:S01]  /*0800*/  FSETP.GEU.AND P1, PT, |R13|, 6.5827683646048100446e-37, PT ;  /* 0x036000000d00780b */ /* 0x000fe20003f2e200 */
[----:B------:R-:W-:Y:S04]  /*0810*/  BSSY.RECONVERGENT B0, `(.L_x_231) ;  /* 0x000000e000007945 */ /* 0x000fe80003800200 */
[----:B0-----:R-:W-:-:S08]  /*0820*/  DFMA R14, -R6, R10, 1 ;  /* 0x3ff00000060e742b */ /* 0x001fd0000000010a */
[----:B------:R-:W-:-:S08]  /*0830*/  DFMA R14, R14, R14, R14 ;  /* 0x0000000e0e0e722b */ /* 0x000fd0000000000e */
[----:B------:R-:W-:-:S08]  /*0840*/  DFMA R14, R10, R14, R10 ;  /* 0x0000000e0a0e722b */ /* 0x000fd0000000000a */
[----:B------:R-:W-:-:S08]  /*0850*/  DFMA R10, -R6, R14, 1 ;  /* 0x3ff00000060a742b */ /* 0x000fd0000000010e */
[----:B------:R-:W-:-:S08]  /*0860*/  DFMA R10, R14, R10, R14 ;  /* 0x0000000a0e0a722b */ /* 0x000fd0000000000e */
[----:B------:R-:W-:-:S08]  /*0870*/  DMUL R14, R10, R12 ;  /* 0x0000000c0a0e7228 */ /* 0x000fd00000000000 */
[----:B------:R-:W-:-:S08]  /*0880*/  DFMA R16, -R6, R14, R12 ;  /* 0x0000000e0610722b */ /* 0x000fd0000000010c */
[----:B------:R-:W-:-:S10]  /*0890*/  DFMA R10, R10, R16, R14 ;  /* 0x000000100a0a722b */ /* 0x000fd4000000000e */
[----:B------:R-:W-:-:S05]  /*08a0*/  FFMA R3, RZ, R7, R11 ;  /* 0x00000007ff037223 */ /* 0x000fca000000000b */
[----:B------:R-:W-:-:S13]  /*08b0*/  FSETP.GT.AND P0, PT, |R3|, 1.469367938527859385e-39, PT ;  /* 0x001000000300780b */ /* 0x000fda0003f04200 */
[----:B------:R-:W-:Y:S05]  /*08c0*/  @P0 BRA P1, `(.L_x_232) ;  /* 0x0000000000080947 */ /* 0x000fea0000800000 */
[----:B------:R-:W-:-:S07]  /*08d0*/  MOV R16, 0x8f0 ;  /* 0x000008f000107802 */ /* 0x000fce0000000f00 */
[----:B------:R-:W-:Y:S05]  /*08e0*/  CALL.REL.NOINC `($__internal_4_$__cuda_sm20_div_rn_f64_full) ;  /* 0x0000000000307944 */ /* 0x000fea0003c00000 */
.L_x_232:
[----:B------:R-:W-:Y:S05]  /*08f0*/  BSYNC.RECONVERGENT B0 ;  /* 0x0000000000007941 */ /* 0x000fea0003800200 */
.L_x_231:
[----:B------:R-:W0:Y:S01]  /*0900*/  F2I.F64.TRUNC R13, R10 ;  /* 0x0000000a000d7311 */ /* 0x000e22000030d100 */
[C---:B------:R-:W-:Y:S02]  /*0910*/  VIADD R3, R2.reuse, 0x2 ;  /* 0x0000000202037836 */ /* 0x040fe40000000000 */
[----:B------:R-:W-:Y:S02]  /*0920*/  IMAD.MOV.U32 R14, RZ, RZ, 0x1 ;  /* 0x00000001ff0e7424 */ /* 0x000fe400078e00ff */
[----:B------:R-:W-:Y:S01]  /*0930*/  IMAD.MOV.U32 R15, RZ, RZ, 0x0 ;  /* 0x00000000ff0f7424 */ /* 0x000fe200078e00ff */
[----:B------:R-:W-:Y:S01]  /*0940*/  ISETP.GE.AND P0, PT, R3, UR12, PT ;  /* 0x0000000c03007c0c */ /* 0x000fe2000bf06270 */
[----:B------:R-:W-:Y:S02]  /*0950*/  VIADD R2, R2, 0x1 ;  /* 0x0000000102027836 */ /* 0x000fe40000000000 */
[----:B0-----:R-:W-:-:S05]  /*0960*/  IMAD.WIDE R12, R13, 0x8, R4 ;  /* 0x000000080d0c7825 */ /* 0x001fca00078e0204 */
[----:B------:R0:W-:Y:S01]  /*0970*/  REDG.E.ADD.64.STRONG.GPU desc[UR6][R12.64], R14 ;  /* 0x0000000e0c00798e */ /* 0x0001e2000c12e506 */
[----:B------:R-:W-:-:S04]  /*0980*/  VIADD R0, R0, 0x1 ;  /* 0x0000000100007836 */ /* 0x000fc80000000000 */
[----:B------:R-:W-:Y:S05]  /*0990*/  @!P0 BRA `(.L_x_233) ;  /* 0xfffffff400e48947 */ /* 0x000fea000383ffff */
[----:B------:R-:W-:Y:S05]  /*09a0*/  EXIT ;  /* 0x000000000000794d */ /* 0x000fea0003800000 */
        .weak           $__internal_4_$__cuda_sm20_div_rn_f64_full
        .type           $__internal_4_$__cuda_sm20_div_rn_f64_full,@function
        .size           $__internal_4_$__cuda_sm20_div_rn_f64_full,($__internal_5_$__cuda_sm20_dsqrt_rn_f64_mediumpath_v1 - $__internal_4_$__cuda_sm20_div_rn_f64_full)
$__internal_4_$__cuda_sm20_div_rn_f64_full:
[C---:B------:R-:W-:Y:S01]  /*09b0*/  FSETP.GEU.AND P0, PT, |R7|.reuse, 1.469367938527859385e-39, PT ;  /* 0x001000000700780b */ /* 0x040fe20003f0e200 */
[----:B------:R-:W-:Y:S01]  /*09c0*/  IMAD.MOV.U32 R20, RZ, RZ, 0x1 ;  /* 0x00000001ff147424 */ /* 0x000fe200078e00ff */
[----:B------:R-:W-:Y:S01]  /*09d0*/  LOP3.LUT R10, R7, 0x800fffff, RZ, 0xc0, !PT ;  /* 0x800fffff070a7812 */ /* 0x000fe200078ec0ff */
[----:B------:R-:W-:Y:S01]  /*09e0*/  IMAD.MOV.U32 R17, RZ, RZ, 0x1ca00000 ;  /* 0x1ca00000ff117424 */ /* 0x000fe200078e00ff */
[C---:B------:R-:W-:Y:S01]  /*09f0*/  FSETP.GEU.AND P2, PT, |R13|.reuse, 1.469367938527859385e-39, PT ;  /* 0x001000000d00780b */ /* 0x040fe20003f4e200 */
[----:B------:R-:W-:Y:S01]  /*0a00*/  BSSY.RECONVERGENT B1, `(.L_x_234) ;  /* 0x0000053000017945 */ /* 0x000fe20003800200 */
[----:B------:R-:W-:Y:S01]  /*0a10*/  LOP3.LUT R11, R10, 0x3ff00000, RZ, 0xfc, !PT ;  /* 0x3ff000000a0b7812 */ /* 0x000fe200078efcff */
[----:B------:R-:W-:Y:S01]  /*0a20*/  IMAD.MOV.U32 R10, RZ, RZ, R6 ;  /* 0x000000ffff0a7224 */ /* 0x000fe200078e0006 */
[----:B------:R-:W-:Y:S02]  /*0a30*/  LOP3.LUT R3, R13, 0x7ff00000, RZ, 0xc0, !PT ;  /* 0x7ff000000d037812 */ /* 0x000fe400078ec0ff */
[----:B------:R-:W-:-:S03]  /*0a40*/  LOP3.LUT R18, R7, 0x7ff00000, RZ, 0xc0, !PT ;  /* 0x7ff0000007127812 */ /* 0x000fc600078ec0ff */
[----:B------:R-:W-:Y:S01]  /*0a50*/  @!P0 DMUL R10, R6, 8.98846567431157953865e+307 ;  /* 0x7fe00000060a8828 */ /* 0x000fe20000000000 */
[----:B------:R-:W-:-:S03]  /*0a60*/  ISETP.GE.U32.AND P1, PT, R3, R18, PT ;  /* 0x000000120300720c */ /* 0x000fc60003f26070 */
[----:B------:R-:W-:Y:S02]  /*0a70*/  @!P2 LOP3.LUT R22, R7, 0x7ff00000, RZ, 0xc0, !PT ;  /* 0x7ff000000716a812 */ /* 0x000fe400078ec0ff */
[----:B------:R-:W0:Y:S02]  /*0a80*/  MUFU.RCP64H R21, R11 ;  /* 0x0000000b00157308 */ /* 0x000e240000001800 */
[----:B------:R-:W-:Y:S01]  /*0a90*/  @!P2 ISETP.GE.U32.AND P3, PT, R3, R22, PT ;  /* 0x000000160300a20c */ /* 0x000fe20003f66070 */
[----:B------:R-:W-:-:S03]  /*0aa0*/  @!P2 IMAD.MOV.U32 R22, RZ, RZ, RZ ;  /* 0x000000ffff16a224 */ /* 0x000fc600078e00ff */
[----:B------:R-:W-:-:S04]  /*0ab0*/  @!P2 SEL R19, R17, 0x63400000, !P3 ;  /* 0x634000001113a807 */ /* 0x000fc80005800000 */
[----:B------:R-:W-:-:S04]  /*0ac0*/  @!P2 LOP3.LUT R19, R19, 0x80000000, R13, 0xf8, !PT ;  /* 0x800000001313a812 */ /* 0x000fc800078ef80d */
[----:B------:R-:W-:Y:S01]  /*0ad0*/  @!P2 LOP3.LUT R23, R19, 0x100000, RZ, 0xfc, !PT ;  /* 0x001000001317a812 */ /* 0x000fe200078efcff */
[----:B0-----:R-:W-:-:S08]  /*0ae0*/  DFMA R14, R20, -R10, 1 ;  /* 0x3ff00000140e742b */ /* 0x001fd0000000080a */
[----:B------:R-:W-:-:S08]  /*0af0*/  DFMA R14, R14, R14, R14 ;  /* 0x0000000e0e0e722b */ /* 0x000fd0000000000e */
[----:B------:R-:W-:Y:S01]  /*0b00*/  DFMA R20, R20, R14, R20 ;  /* 0x0000000e1414722b */ /* 0x000fe20000000014 */
[----:B------:R-:W-:Y:S01]  /*0b10*/  SEL R15, R17, 0x63400000, !P1 ;  /* 0x63400000110f7807 */ /* 0x000fe20004800000 */
[----:B------:R-:W-:-:S03]  /*0b20*/  IMAD.MOV.U32 R14, RZ, RZ, R12 ;  /* 0x000000ffff0e7224 */ /* 0x000fc600078e000c */
[----:B------:R-:W-:-:S03]  /*0b30*/  LOP3.LUT R15, R15, 0x800fffff, R13, 0xf8, !PT ;  /* 0x800fffff0f0f7812 */ /* 0x000fc600078ef80d */
[----:B------:R-:W-:-:S03]  /*0b40*/  DFMA R24, R20, -R10, 1 ;  /* 0x3ff000001418742b */ /* 0x000fc6000000080a */
[----:B------:R-:W-:-:S05]  /*0b50*/  @!P2 DFMA R14, R14, 2, -R22 ;  /* 0x400000000e0ea82b */ /* 0x000fca0000000816 */
[----:B------:R-:W-:Y:S01]  /*0b60*/  DFMA R20, R20, R24, R20 ;  /* 0x000000181414722b */ /* 0x000fe20000000014 */
[----:B------:R-:W-:Y:S02]  /*0b70*/  IMAD.MOV.U32 R25, RZ, RZ, R3 ;  /* 0x000000ffff197224 */ /* 0x000fe400078e0003 */
[----:B------:R-:W-:Y:S01]  /*0b80*/  IMAD.MOV.U32 R24, RZ, RZ, R18 ;  /* 0x000000ffff187224 */ /* 0x000fe200078e0012 */
[----:B------:R-:W-:Y:S02]  /*0b90*/  @!P0 LOP3.LUT R24, R11, 0x7ff00000, RZ, 0xc0, !PT ;  /* 0x7ff000000b188812 */ /* 0x000fe400078ec0ff */
[----:B------:R-:W-:Y:S02]  /*0ba0*/  @!P2 LOP3.LUT R25, R15, 0x7ff00000, RZ, 0xc0, !PT ;  /* 0x7ff000000f19a812 */ /* 0x000fe400078ec0ff */
[----:B------:R-:W-:Y:S01]  /*0bb0*/  DMUL R22, R20, R14 ;  /* 0x0000000e14167228 */ /* 0x000fe20000000000 */
[----:B------:R-:W-:Y:S02]  /*0bc0*/  VIADD R27, R24, 0xffffffff ;  /* 0xffffffff181b7836 */ /* 0x000fe40000000000 */
[----:B------:R-:W-:-:S05]  /*0bd0*/  VIADD R26, R25, 0xffffffff ;  /* 0xffffffff191a7836 */ /* 0x000fca0000000000 */
[----:B------:R-:W-:Y:S01]  /*0be0*/  DFMA R18, R22, -R10, R14 ;  /* 0x8000000a1612722b */ /* 0x000fe2000000000e */
[----:B------:R-:W-:-:S04]  /*0bf0*/  ISETP.GT.U32.AND P0, PT, R26, 0x7feffffe, PT ;  /* 0x7feffffe1a00780c */ /* 0x000fc80003f04070 */
[----:B------:R-:W-:-:S03]  /*0c00*/  ISETP.GT.U32.OR P0, PT, R27, 0x7feffffe, P0 ;  /* 0x7feffffe1b00780c */ /* 0x000fc60000704470 */
[----:B------:R-:W-:-:S10]  /*0c10*/  DFMA R18, R20, R18, R22 ;  /* 0x000000121412722b */ /* 0x000fd40000000016 */
        /* <DEDUP_REMOVED lines=19> */
[----:B------:R-:W-:Y:S01]  /*0d50*/  DMUL.RP R12, R18, R12 ;  /* 0x0000000c120c7228 */ /* 0x000fe20000008000 */
[----:B------:R-:W-:-:S06]  /*0d60*/  IMAD.MOV.U32 R10, RZ, RZ, RZ ;  /* 0x000000ffff0a7224 */ /* 0x000fcc00078e00ff */
[----:B------:R-:W-:-:S03]  /*0d70*/  DFMA R10, R20, -R10, R18 ;  /* 0x8000000a140a722b */ /* 0x000fc60000000012 */
[----:B------:R-:W-:-:S03]  /*0d80*/  LOP3.LUT R3, R13, R3, RZ, 0x3c, !PT ;  /* 0x000000030d037212 */ /* 0x000fc600078e3cff */
[----:B------:R-:W-:-:S04]  /*0d90*/  IADD3 R10, PT, PT, -R17, -0x43300000, RZ ;  /* 0xbcd00000110a7810 */ /* 0x000fc80007ffe1ff */
[----:B------:R-:W-:-:S04]  /*0da0*/  FSETP.NEU.AND P0, PT, |R11|, R10, PT ;  /* 0x0000000a0b00720b */ /* 0x000fc80003f0d200 */
[----:B------:R-:W-:Y:S02]  /*0db0*/  FSEL R20, R12, R20, !P0 ;  /* 0x000000140c147208 */ /* 0x000fe40004000000 */
[----:B------:R-:W-:Y:S01]  /*0dc0*/  FSEL R21, R3, R21, !P0 ;  /* 0x0000001503157208 */ /* 0x000fe20004000000 */
[----:B------:R-:W-:Y:S06]  /*0dd0*/  BRA `(.L_x_236) ;  /* 0x0000000000547947 */ /* 0x000fec0003800000 */
.L_x_235:
        /* <DEDUP_REMOVED lines=13> */
[----:B------:R-:W-:Y:S02]  /*0eb0*/  @P0 IMAD.MOV.U32 R20, RZ, RZ, RZ ;  /* 0x000000ffff140224 */ /* 0x000fe400078e00ff */
[----:B------:R-:W-:Y:S01]  /*0ec0*/  @P0 IMAD.MOV.U32 R21, RZ, RZ, R3 ;  /* 0x000000ffff150224 */ /* 0x000fe200078e0003 */
[----:B------:R-:W-:Y:S06]  /*0ed0*/  BRA `(.L_x_236) ;  /* 0x0000000000147947 */ /* 0x000fec0003800000 */
.L_x_238:
[----:B------:R-:W-:Y:S01]  /*0ee0*/  LOP3.LUT R21, R7, 0x80000, RZ, 0xfc, !PT ;  /* 0x0008000007157812 */ /* 0x000fe200078efcff */
[----:B------:R-:W-:Y:S01]  /*0ef0*/  IMAD.MOV.U32 R20, RZ, RZ, R6 ;  /* 0x000000ffff147224 */ /* 0x000fe200078e0006 */
[----:B------:R-:W-:Y:S06]  /*0f00*/  BRA `(.L_x_236) ;  /* 0x0000000000087947 */ /* 0x000fec0003800000 */
.L_x_237:
[----:B------:R-:W-:Y:S01]  /*0f10*/  LOP3.LUT R21, R13, 0x80000, RZ, 0xfc, !PT ;  /* 0x000800000d157812 */ /* 0x000fe200078efcff */
[----:B------:R-:W-:-:S07]  /*0f20*/  IMAD.MOV.U32 R20, RZ, RZ, R12 ;  /* 0x000000ffff147224 */ /* 0x000fce00078e000c */
.L_x_236:
[----:B------:R-:W-:Y:S05]  /*0f30*/  BSYNC.RECONVERGENT B1 ;  /* 0x0000000000017941 */ /* 0x000fea0003800200 */
.L_x_234:
[----:B------:R-:W-:Y:S02]  /*0f40*/  IMAD.MOV.U32 R17, RZ, RZ, 0x0 ;  /* 0x00000000ff117424 */ /* 0x000fe400078e00ff */
[----:B------:R-:W-:Y:S02]  /*0f50*/  IMAD.MOV.U32 R10, RZ, RZ, R20 ;  /* 0x000000ffff0a7224 */ /* 0x000fe400078e0014 */
[----:B------:R-:W-:Y:S01]  /*0f60*/  IMAD.MOV.U32 R11, RZ, RZ, R21 ;  /* 0x000000ffff0b7224 */ /* 0x000fe200078e0015 */
[----:B------:R-:W-:Y:S06]  /*0f70*/  RET.REL.NODEC R16 `(_Z12PDH_baselineP10hist_entryP8atomdescxi) ;  /* 0xfffffff010207950 */ /* 0x000fec0003c3ffff */
        .weak           $__internal_5_$__cuda_sm20_dsqrt_rn_f64_mediumpath_v1
        .type           $__internal_5_$__cuda_sm20_dsqrt_rn_f64_mediumpath_v1,@function
        .size           $__internal_5_$__cuda_sm20_dsqrt_rn_f64_mediumpath_v1,($_Z12PDH_baselineP10hist_entryP8atomdescxi$__internal_accurate_pow - $__internal_5_$__cuda_sm20_dsqrt_rn_f64_mediumpath_v1)
$__internal_5_$__cuda_sm20_dsqrt_rn_f64_mediumpath_v1:
[----:B------:R-:W-:Y:S01]  /*0f80*/  ISETP.GE.U32.AND P0, PT, R16, -0x3400000, PT ;  /* 0xfcc000001000780c */ /* 0x000fe20003f06070 */
[----:B------:R-:W-:Y:S01]  /*0f90*/  BSSY.RECONVERGENT B1, `(.L_x_239) ;  /* 0x0000026000017945 */ /* 0x000fe20003800200 */
[----:B------:R-:W-:Y:S02]  /*0fa0*/  IMAD.MOV.U32 R18, RZ, RZ, R20 ;  /* 0x000000ffff127224 */ /* 0x000fe400078e0014 */
[----:B------:R-:W-:Y:S02]  /*0fb0*/  IMAD.MOV.U32 R12, RZ, RZ, R24 ;  /* 0x000000ffff0c7224 */ /* 0x000fe400078e0018 */
[----:B------:R-:W-:-:S07]  /*0fc0*/  IMAD.MOV.U32 R13, RZ, RZ, R25 ;  /* 0x000000ffff0d7224 */ /* 0x000fce00078e0019 */
        /* <DEDUP_REMOVED lines=9> */
.L_x_240:
[----:B------:R-:W-:-:S14]  /*1060*/  DSETP.NE.AND P0, PT, R14, RZ, PT ;  /* 0x000000ff0e00722a */ /* 0x000fdc0003f05000 */
[----:B------:R-:W-:Y:S05]  /*1070*/  @!P0 BRA `(.L_x_242) ;  /* 0x0000000000588947 */ /* 0x000fea0003800000 */
[----:B------:R-:W-:-:S13]  /*1080*/  ISETP.GE.AND P0, PT, R15, RZ, PT ;  /* 0x000000ff0f00720c */ /* 0x000fda0003f06270 */
[----:B------:R-:W-:Y:S02]  /*1090*/  @!P0 IMAD.MOV.U32 R12, RZ, RZ, 0x0 ;  /* 0x00000000ff0c8424 */ /* 0x000fe400078e00ff */
[----:B------:R-:W-:Y:S01]  /*10a0*/  @!P0 IMAD.MOV.U32 R13, RZ, RZ, -0x80000 ;  /* 0xfff80000ff0d8424 */ /* 0x000fe200078e00ff */
[----:B------:R-:W-:Y:S06]  /*10b0*/  @!P0 BRA `(.L_x_241) ;  /* 0x00000000004c8947 */ /* 0x000fec0003800000 */
[----:B------:R-:W-:-:S13]  /*10c0*/  ISETP.GT.AND P0, PT, R15, 0x7fefffff, PT ;  /* 0x7fefffff0f00780c */ /* 0x000fda0003f04270 */
[----:B------:R-:W-:Y:S05]  /*10d0*/  @P0 BRA `(.L_x_242) ;  /* 0x0000000000400947 */ /* 0x000fea0003800000 */
[----:B------:R-:W-:Y:S01]  /*10e0*/  DMUL R12, R14, 8.11296384146066816958e+31 ;  /* 0x469000000e0c7828 */ /* 0x000fe20000000000 */
[----:B------:R-:W-:Y:S02]  /*10f0*/  IMAD.MOV.U32 R18, RZ, RZ, 0x0 ;  /* 0x00000000ff127424 */ /* 0x000fe400078e00ff */
[----:B------:R-:W-:Y:S02]  /*1100*/  IMAD.MOV.U32 R14, RZ, RZ, RZ ;  /* 0x000000ffff0e7224 */ /* 0x000fe400078e00ff */
[----:B------:R-:W-:Y:S01]  /*1110*/  IMAD.MOV.U32 R19, RZ, RZ, 0x3fd80000 ;  /* 0x3fd80000ff137424 */ /* 0x000fe200078e00ff */
[----:B------:R-:W0:Y:S03]  /*1120*/  MUFU.RSQ64H R15, R13 ;  /* 0x0000000d000f7308 */ /* 0x000e260000001c00 */
        /* <DEDUP_REMOVED lines=11> */
.L_x_242:
[----:B------:R-:W-:-:S11]  /*11e0*/  DADD R12, R14, R14 ;  /* 0x000000000e0c7229 */ /* 0x000fd6000000000e */
.L_x_241:
[----:B------:R-:W-:Y:S05]  /*11f0*/  BSYNC.RECONVERGENT B1 ;  /* 0x0000000000017941 */ /* 0x000fea0003800200 */
.L_x_239:
[----:B------:R-:W-:-:S04]  /*1200*/  IMAD.MOV.U32 R11, RZ, RZ, 0x0 ;  /* 0x00000000ff0b7424 */ /* 0x000fc800078e00ff */
[----:B------:R-:W-:Y:S05]  /*1210*/  RET.REL.NODEC R10 `(_Z12PDH_baselineP10hist_entryP8atomdescxi) ;  /* 0xffffffec0a787950 */ /* 0x000fea0003c3ffff */
        .type           $_Z12PDH_baselineP10hist_entryP8atomdescxi$__internal_accurate_pow,@function
        .size           $_Z12PDH_baselineP10hist_entryP8atomdescxi$__internal_accurate_pow,(.L_x_251 - $_Z12PDH_baselineP10hist_entryP8atomdescxi$__internal_accurate_pow)
$_Z12PDH_baselineP10hist_entryP8atomdescxi$__internal_accurate_pow:
[----:B------:R-:W-:Y:S01]  /*1220*/  ISETP.GT.U32.AND P0, PT, R3, 0xfffff, PT ;  /* 0x000fffff0300780c */ /* 0x000fe20003f04070 */
[--C-:B------:R-:W-:Y:S01]  /*1230*/  IMAD.MOV.U32 R21, RZ, RZ, R3.reuse ;  /* 0x000000ffff157224 */ /* 0x100fe200078e0003 */
[----:B------:R-:W-:Y:S01]  /*1240*/  UMOV UR8, 0x7d2cafe2 ;  /* 0x7d2cafe200087882 */ /* 0x000fe20000000000 */
[----:B------:R-:W-:Y:S01]  /*1250*/  IMAD.MOV.U32 R24, RZ, RZ, 0x41ad3b5a ;  /* 0x41ad3b5aff187424 */ /* 0x000fe200078e00ff */
[----:B------:R-:W-:Y:S01]  /*1260*/  UMOV UR9, 0x3eb0f5ff ;  /* 0x3eb0f5ff00097882 */ /* 0x000fe20000000000 */
[----:B------:R-:W-:Y:S01]  /*1270*/  IMAD.MOV.U32 R25, RZ, RZ, 0x3ed0f5d2 ;  /* 0x3ed0f5d2ff197424 */ /* 0x000fe200078e00ff */
[----:B------:R-:W-:Y:S01]  /*1280*/  SHF.R.U32.HI R3, RZ, 0x14, R3 ;  /* 0x00000014ff037819 */ /* 0x000fe20000011603 */
[----:B------:R-:W-:Y:S01]  /*1290*/  UMOV UR10, 0x3b39803f ;  /* 0x3b39803f000a7882 */ /* 0x000fe20000000000 */
[----:B------:R-:W-:-:S05]  /*12a0*/  UMOV UR11, 0x3c7abc9e ;  /* 0x3c7abc9e000b7882 */ /* 0x000fca0000000000 */
[----:B------:R-:W-:-:S10]  /*12b0*/  @!P0 DMUL R30, R20, 1.80143985094819840000e+16 ;  /* 0x43500000141e8828 */ /* 0x000fd40000000000 */
[----:B------:R-:W-:Y:S01]  /*12c0*/  @!P0 IMAD.MOV.U32 R21, RZ, RZ, R31 ;  /* 0x000000ffff158224 */ /* 0x000fe200078e001f */
[----:B------:R-:W-:Y:S01]  /*12d0*/  @!P0 LEA.HI R3, R31, 0xffffffca, RZ, 0xc ;  /* 0xffffffca1f038811 */ /* 0x000fe200078f60ff */
[----:B------:R-:W-:-:S03]  /*12e0*/  @!P0 IMAD.MOV.U32 R20, RZ, RZ, R30 ;  /* 0x000000ffff148224 */ /* 0x000fc600078e001e */
[----:B------:R-:W-:Y:S01]  /*12f0*/  LOP3.LUT R21, R21, 0x800fffff, RZ, 0xc0, !PT ;  /* 0x800fffff15157812 */ /* 0x000fe200078ec0ff */
[----:B------:R-:W-:Y:S02]  /*1300*/  IMAD.MOV.U32 R22, RZ, RZ, R20 ;  /* 0x000000ffff167224 */ /* 0x000fe400078e0014 */
[----:B------:R-:W-:Y:S01]  /*1310*/  IMAD.MOV.U32 R20, RZ, RZ, RZ ;  /* 0x000000ffff147224 */ /* 0x000fe200078e00ff */
[----:B------:R-:W-:-:S04]  /*1320*/  LOP3.LUT R23, R21, 0x3ff00000, RZ, 0xfc, !PT ;  /* 0x3ff0000015177812 */ /* 0x000fc800078efcff */
[----:B------:R-:W-:-:S13]  /*1330*/  ISETP.GE.U32.AND P1, PT, R23, 0x3ff6a09f, PT ;  /* 0x3ff6a09f1700780c */ /* 0x000fda0003f26070 */
[----:B------:R-:W-:-:S04]  /*1340*/  @P1 VIADD R21, R23, 0xfff00000 ;  /* 0xfff0000017151836 */ /* 0x000fc80000000000 */
[----:B------:R-:W-:-:S06]  /*1350*/  @P1 IMAD.MOV.U32 R23, RZ, RZ, R21 ;  /* 0x000000ffff171224 */ /* 0x000fcc00078e0015 */
[C---:B------:R-:W-:Y:S02]  /*1360*/  DADD R28, R22.reuse, 1 ;  /* 0x3ff00000161c7429 */ /* 0x040fe40000000000 */
[----:B------:R-:W-:-:S04]  /*1370*/  DADD R22, R22, -1 ;  /* 0xbff0000016167429 */ /* 0x000fc80000000000 */
[----:B------:R-:W0:Y:S02]  /*1380*/  MUFU.RCP64H R21, R29 ;  /* 0x0000001d00157308 */ /* 0x000e240000001800 */
[----:B0-----:R-:W-:-:S08]  /*1390*/  DFMA R26, -R28, R20, 1 ;  /* 0x3ff000001c1a742b */ /* 0x001fd00000000114 */
[----:B------:R-:W-:-:S08]  /*13a0*/  DFMA R26, R26, R26, R26 ;  /* 0x0000001a1a1a722b */ /* 0x000fd0000000001a */
[----:B------:R-:W-:-:S08]  /*13b0*/  DFMA R26, R20, R26, R20 ;  /* 0x0000001a141a722b */ /* 0x000fd00000000014 */
[----:B------:R-:W-:-:S08]  /*13c0*/  DMUL R20, R22, R26 ;  /* 0x0000001a16147228 */ /* 0x000fd00000000000 */
[----:B------:R-:W-:-:S08]  /*13d0*/  DFMA R20, R22, R26, R20 ;  /* 0x0000001a1614722b */ /* 0x000fd00000000014 */
[----:B------:R-:W-:-:S08]  /*13e0*/  DMUL R32, R20, R20 ;  /* 0x0000001414207228 */ /* 0x000fd00000000000 */
[----:B------:R-:W-:Y:S01]  /*13f0*/  DFMA R24, R32, UR8, R24 ;  /* 0x0000000820187c2b */ /* 0x000fe20008000018 */
[----:B------:R-:W-:Y:S01]  /*1400*/  UMOV UR8, 0x75488a3f ;  /* 0x75488a3f00087882 */ /* 0x000fe20000000000 */
[----:B------:R-:W-:-:S06]  /*1410*/  UMOV UR9, 0x3ef3b20a ;  /* 0x3ef3b20a00097882 */ /* 0x000fcc0000000000 */
[----:B------:R-:W-:Y:S01]  /*1420*/  DFMA R28, R32, R24, UR8 ;  /* 0x00000008201c7e2b */ /* 0x000fe20008000018 */
[----:B------:R-:W-:Y:S01]  /*1430*/  UMOV UR8, 0xe4faecd5 ;  /* 0xe4faecd500087882 */ /* 0x000fe20000000000 */
[----:B------:R-:W-:Y:S01]  /*1440*/  UMOV UR9, 0x3f1745cd ;  /* 0x3f1745cd00097882 */ /* 0x000fe20000000000 */
[----:B------:R-:W-:-:S05]  /*1450*/  DADD R24, R22, -R20 ;  /* 0x0000000016187229 */ /* 0x000fca0000000814 */
[----:B------:R-:W-:Y:S01]  /*1460*/  DFMA R28, R32, R28, UR8 ;  /* 0x00000008201c7e2b */ /* 0x000fe2000800001c */
[----:B------:R-:W-:Y:S01]  /*1470*/  UMOV UR8, 0x258a578b ;  /* 0x258a578b00087882 */ /* 0x000fe20000000000 */
[----:B------:R-:W-:Y:S01]  /*1480*/  UMOV UR9, 0x3f3c71c7 ;  /* 0x3f3c71c700097882 */ /* 0x000fe20000000000 */
[----:B------:R-:W-:-:S05]  /*1490*/  DADD R24, R24, R24 ;  /* 0x0000000018187229 */ /* 0x000fca0000000018 */
[----:B------:R-:W-:Y:S01]  /*14a0*/  DFMA R28, R32, R28, UR8 ;  /* 0x00000008201c7e2b */ /* 0x000fe2000800001c */
[----:B------:R-:W-:Y:S01]  /*14b0*/  UMOV UR8, 0x9242b910 ;  /* 0x9242b91000087882 */ /* 0x000fe20000000000 */
[----:B------:R-:W-:Y:S01]  /*14c0*/  UMOV UR9, 0x3f624924 ;  /* 0x3f62492400097882 */ /* 0x000fe20000000000 */
[----:B------:R-:W-:-:S05]  /*14d0*/  DFMA R24, R22, -R20, R24 ;  /* 0x800000141618722b */ /* 0x000fca0000000018 */
[----:B------:R-:W-:Y:S01]  /*14e0*/  DFMA R28, R32, R28, UR8 ;  /* 0x00000008201c7e2b */ /* 0x000fe2000800001c */
[----:B------:R-:W-:Y:S01]  /*14f0*/  UMOV UR8, 0x99999dfb ;  /* 0x99999dfb00087882 */ /* 0x000fe20000000000 */
[----:B------:R-:W-:Y:S01]  /*1500*/  UMOV UR9, 0x3f899999 ;  /* 0x3f89999900097882 */ /* 0x000fe20000000000 */
[----:B------:R-:W-:-:S05]  /*1510*/  DMUL R24, R26, R24 ;  /* 0x000000181a187228 */ /* 0x000fca0000000000 */
[----:B------:R-:W-:Y:S01]  /*1520*/  DFMA R28, R32, R28, UR8 ;  /* 0x00000008201c7e2b */ /* 0x000fe2000800001c */
[----:B------:R-:W-:Y:S01]  /*1530*/  UMOV UR8, 0x55555555 ;  /* 0x5555555500087882 */ /* 0x000fe20000000000 */
[----:B------:R-:W-:-:S03]  /*1540*/  UMOV UR9, 0x3fb55555 ;  /* 0x3fb5555500097882 */ /* 0x000fc60000000000 */
[----:B------:R-:W-:Y:S02]  /*1550*/  VIADD R31, R25, 0x100000 ;  /* 0x00100000191f7836 */ /* 0x000fe40000000000 */
[----:B------:R-:W-:Y:S01]  /*1560*/  IMAD.MOV.U32 R30, RZ, RZ, R24 ;  /* 0x000000ffff1e7224 */ /* 0x000fe200078e0018 */
[----:B------:R-:W-:-:S08]  /*1570*/  DFMA R22, R32, R28, UR8 ;  /* 0x0000000820167e2b */ /* 0x000fd0000800001c */
[----:B------:R-:W-:Y:S01]  /*1580*/  DADD R26, -R22, UR8 ;  /* 0x00000008161a7e29 */ /* 0x000fe20008000100 */
[----:B------:R-:W-:Y:S01]  /*1590*/  UMOV UR8, 0xb9e7b0 ;  /* 0x00b9e7b000087882 */ /* 0x000fe20000000000 */
[----:B------:R-:W-:-:S06]  /*15a0*/  UMOV UR9, 0x3c46a4cb ;  /* 0x3c46a4cb00097882 */ /* 0x000fcc0000000000 */
[----:B------:R-:W-:Y:S02]  /*15b0*/  DFMA R26, R32, R28, R26 ;  /* 0x0000001c201a722b */ /* 0x000fe4000000001a */
[----:B------:R-:W-:-:S06]  /*15c0*/  DMUL R28, R20, R20 ;  /* 0x00000014141c7228 */ /* 0x000fcc0000000000 */
[----:B------:R-:W-:Y:S01]  /*15d0*/  DADD R26, R26, -UR8 ;  /* 0x800000081a1a7e29 */ /* 0x000fe20008000000 */
[----:B------:R-:W-:Y:S01]  /*15e0*/  UMOV UR8, 0x80000000 ;  /* 0x8000000000087882 */ /* 0x000fe20000000000 */
[----:B------:R-:W-:Y:S01]  /*15f0*/  DFMA R32, R20, R20, -R28 ;  /* 0x000000141420722b */ /* 0x000fe2000000081c */
[----:B------:R-:W-:-:S07]  /*1600*/  UMOV UR9, 0x43300000 ;  /* 0x4330000000097882 */ /* 0x000fce0000000000 */
[C---:B------:R-:W-:Y:S02]  /*1610*/  DFMA R30, R20.reuse, R30, R32 ;  /* 0x0000001e141e722b */ /* 0x040fe40000000020 */
[----:B------:R-:W-:-:S08]  /*1620*/  DMUL R32, R20, R28 ;  /* 0x0000001c14207228 */ /* 0x000fd00000000000 */
[----:B------:R-:W-:-:S08]  /*1630*/  DFMA R34, R20, R28, -R32 ;  /* 0x0000001c1422722b */ /* 0x000fd00000000820 */
[----:B------:R-:W-:Y:S02]  /*1640*/  DFMA R34, R24, R28, R34 ;  /* 0x0000001c1822722b */ /* 0x000fe40000000022 */
[----:B------:R-:W-:-:S06]  /*1650*/  DADD R28, R22, R26 ;  /* 0x00000000161c7229 */ /* 0x000fcc000000001a */
[----:B------:R-:W-:Y:S02]  /*1660*/  DFMA R30, R20, R30, R34 ;  /* 0x0000001e141e722b */ /* 0x000fe40000000022 */
[----:B------:R-:W-:-:S08]  /*1670*/  DADD R34, R22, -R28 ;  /* 0x0000000016227229 */ /* 0x000fd0000000081c */
[----:B------:R-:W-:Y:S02]  /*1680*/  DADD R34, R26, R34 ;  /* 0x000000001a227229 */ /* 0x000fe40000000022 */
[----:B------:R-:W-:-:S08]  /*1690*/  DMUL R26, R28, R32 ;  /* 0x000000201c1a7228 */ /* 0x000fd00000000000 */
[----:B------:R-:W-:-:S08]  /*16a0*/  DFMA R22, R28, R32, -R26 ;  /* 0x000000201c16722b */ /* 0x000fd0000000081a */
[----:B------:R-:W-:-:S08]  /*16b0*/  DFMA R22, R28, R30, R22 ;  /* 0x0000001e1c16722b */ /* 0x000fd00000000016 */
[----:B------:R-:W-:-:S08]  /*16c0*/  DFMA R34, R34, R32, R22 ;  /* 0x000000202222722b */ /* 0x000fd00000000016 */
[----:B------:R-:W-:-:S08]  /*16d0*/  DADD R28, R26, R34 ;  /* 0x000000001a1c7229 */ /* 0x000fd00000000022 */
[--C-:B------:R-:W-:Y:S02]  /*16e0*/  DADD R22, R20, R28.reuse ;  /* 0x0000000014167229 */ /* 0x100fe4000000001c */
[----:B------:R-:W-:-:S06]  /*16f0*/  DADD R26, R26, -R28 ;  /* 0x000000001a1a7229 */ /* 0x000fcc000000081c */
[----:B------:R-:W-:Y:S02]  /*1700*/  DADD R20, R20, -R22 ;  /* 0x0000000014147229 */ /* 0x000fe40000000816 */
[----:B------:R-:W-:-:S06]  /*1710*/  DADD R26, R34, R26 ;  /* 0x00000000221a7229 */ /* 0x000fcc000000001a */
[----:B------:R-:W-:-:S08]  /*1720*/  DADD R20, R28, R20 ;  /* 0x000000001c147229 */ /* 0x000fd00000000014 */
[----:B------:R-:W-:Y:S01]  /*1730*/  DADD R20, R26, R20 ;  /* 0x000000001a147229 */ /* 0x000fe20000000014 */
[C---:B------:R-:W-:Y:S02]  /*1740*/  VIADD R26, R3.reuse, 0xfffffc01 ;  /* 0xfffffc01031a7836 */ /* 0x040fe40000000000 */
[----:B------:R-:W-:-:S05]  /*1750*/  @P1 VIADD R26, R3, 0xfffffc02 ;  /* 0xfffffc02031a1836 */ /* 0x000fca0000000000 */
[----:B------:R-:W-:Y:S01]  /*1760*/  DADD R28, R24, R20 ;  /* 0x00000000181c7229 */ /* 0x000fe20000000014 */
[----:B------:R-:W-:Y:S01]  /*1770*/  LOP3.LUT R20, R26, 0x80000000, RZ, 0x3c, !PT ;  /* 0x800000001a147812 */ /* 0x000fe200078e3cff */
[----:B------:R-:W-:-:S06]  /*1780*/  IMAD.MOV.U32 R21, RZ, RZ, 0x43300000 ;  /* 0x43300000ff157424 */ /* 0x000fcc00078e00ff */
[----:B------:R-:W-:Y:S02]  /*1790*/  DADD R26, R22, R28 ;  /* 0x00000000161a7229 */ /* 0x000fe4000000001c */
[----:B------:R-:W-:Y:S01]  /*17a0*/  DADD R20, R20, -UR8 ;  /* 0x8000000814147e29 */ /* 0x000fe20008000000 */
[----:B------:R-:W-:Y:S01]  /*17b0*/  UMOV UR8, 0xfefa39ef ;  /* 0xfefa39ef00087882 */ /* 0x000fe20000000000 */
[----:B------:R-:W-:-:S04]  /*17c0*/  UMOV UR9, 0x3fe62e42 ;  /* 0x3fe62e4200097882 */ /* 0x000fc80000000000 */
[--C-:B------:R-:W-:Y:S02]  /*17d0*/  DADD R30, R22, -R26.reuse ;  /* 0x00000000161e7229 */ /* 0x100fe4000000081a */
[----:B------:R-:W-:-:S06]  /*17e0*/  DFMA R24, R20, UR8, R26 ;  /* 0x0000000814187c2b */ /* 0x000fcc000800001a */
[----:B------:R-:W-:Y:S02]  /*17f0*/  DADD R30, R28, R30 ;  /* 0x000000001c1e7229 */ /* 0x000fe4000000001e */
[----:B------:R-:W-:-:S08]  /*1800*/  DFMA R22, R20, -UR8, R24 ;  /* 0x8000000814167c2b */ /* 0x000fd00008000018 */
[----:B------:R-:W-:-:S08]  /*1810*/  DADD R22, -R26, R22 ;  /* 0x000000001a167229 */ /* 0x000fd00000000116 */
[----:B------:R-:W-:-:S08]  /*1820*/  DADD R22, R30, -R22 ;  /* 0x000000001e167229 */ /* 0x000fd00000000816 */
[----:B------:R-:W-:-:S08]  /*1830*/  DFMA R22, R20, UR10, R22 ;  /* 0x0000000a14167c2b */ /* 0x000fd00008000016 */
[----:B------:R-:W-:-:S08]  /*1840*/  DADD R20, R24, R22 ;  /* 0x0000000018147229 */ /* 0x000fd00000000016 */
[----:B------:R-:W-:Y:S02]  /*1850*/  DADD R24, R24, -R20 ;  /* 0x0000000018187229 */ /* 0x000fe40000000814 */
[----:B------:R-:W-:-:S06]  /*1860*/  DMUL R28, R20, 2 ;  /* 0x40000000141c7828 */ /* 0x000fcc0000000000 */
[----:B------:R-:W-:Y:S02]  /*1870*/  DADD R24, R22, R24 ;  /* 0x0000000016187229 */ /* 0x000fe40000000018 */
[----:B------:R-:W-:-:S08]  /*1880*/  DFMA R20, R20, 2, -R28 ;  /* 0x400000001414782b */ /* 0x000fd0000000081c */
[----:B------:R-:W-:Y:S01]  /*1890*/  DFMA R24, R24, 2, R20 ;  /* 0x400000001818782b */ /* 0x000fe20000000014 */
[----:B------:R-:W-:Y:S02]  /*18a0*/  IMAD.MOV.U32 R20, RZ, RZ, 0x652b82fe ;  /* 0x652b82feff147424 */ /* 0x000fe400078e00ff */
[----:B------:R-:W-:-:S05]  /*18b0*/  IMAD.MOV.U32 R21, RZ, RZ, 0x3ff71547 ;  /* 0x3ff71547ff157424 */ /* 0x000fca00078e00ff */
[----:B------:R-:W-:-:S08]  /*18c0*/  DADD R26, R28, R24 ;  /* 0x000000001c1a7229 */ /* 0x000fd00000000018 */
[----:B------:R-:W-:Y:S02]  /*18d0*/  DFMA R20, R26, R20, 6.75539944105574400000e+15 ;  /* 0x433800001a14742b */ /* 0x000fe40000000014 */
[----:B------:R-:W-:Y:S01]  /*18e0*/  FSETP.GEU.AND P0, PT, |R27|, 4.1917929649353027344, PT ;  /* 0x4086232b1b00780b */ /* 0x000fe20003f0e200 */
[----:B------:R-:W-:-:S05]  /*18f0*/  DADD R28, R28, -R26 ;  /* 0x000000001c1c7229 */ /* 0x000fca000000081a */
[----:B------:R-:W-:-:S03]  /*1900*/  DADD R22, R20, -6.75539944105574400000e+15 ;  /* 0xc338000014167429 */ /* 0x000fc60000000000 */
[----:B------:R-:W-:-:S05]  /*1910*/  DADD R24, R24, R28 ;  /* 0x0000000018187229 */ /* 0x000fca000000001c */
[----:B------:R-:W-:Y:S01]  /*1920*/  DFMA R30, R22, -UR8, R26 ;  /* 0x80000008161e7c2b */ /* 0x000fe2000800001a */
[----:B------:R-:W-:Y:S01]  /*1930*/  UMOV UR8, 0x3b39803f ;  /* 0x3b39803f00087882 */ /* 0x000fe20000000000 */
[----:B------:R-:W-:-:S06]  /*1940*/  UMOV UR9, 0x3c7abc9e ;  /* 0x3c7abc9e00097882 */ /* 0x000fcc0000000000 */
[----:B------:R-:W-:Y:S01]  /*1950*/  DFMA R30, R22, -UR8, R30 ;  /* 0x80000008161e7c2b */ /* 0x000fe2000800001e */
[----:B------:R-:W-:Y:S01]  /*1960*/  UMOV UR8, 0x69ce2bdf ;  /* 0x69ce2bdf00087882 */ /* 0x000fe20000000000 */
[----:B------:R-:W-:Y:S01]  /*1970*/  IMAD.MOV.U32 R22, RZ, RZ, -0x35dec16 ;  /* 0xfca213eaff167424 */ /* 0x000fe200078e00ff */
[----:B------:R-:W-:Y:S01]  /*1980*/  UMOV UR9, 0x3e5ade15 ;  /* 0x3e5ade1500097882 */ /* 0x000fe20000000000 */
[----:B------:R-:W-:-:S06]  /*1990*/  IMAD.MOV.U32 R23, RZ, RZ, 0x3e928af3 ;  /* 0x3e928af3ff177424 */ /* 0x000fcc00078e00ff */
[----:B------:R-:W-:Y:S01]  /*19a0*/  DFMA R22, R30, UR8, R22 ;  /* 0x000000081e167c2b */ /* 0x000fe20008000016 */
[----:B------:R-:W-:Y:S01]  /*19b0*/  UMOV UR8, 0x62401315 ;  /* 0x6240131500087882 */ /* 0x000fe20000000000 */
[----:B------:R-:W-:-:S06]  /*19c0*/  UMOV UR9, 0x3ec71dee ;  /* 0x3ec71dee00097882 */ /* 0x000fcc0000000000 */
[----:B------:R-:W-:Y:S01]  /*19d0*/  DFMA R22, R30, R22, UR8 ;  /* 0x000000081e167e2b */ /* 0x000fe20008000016 */
        /* <DEDUP_REMOVED lines=20> */
[----:B------:R-:W-:-:S08]  /*1b20*/  DFMA R22, R30, R22, UR8 ;  /* 0x000000081e167e2b */ /* 0x000fd00008000016 */
[----:B------:R-:W-:-:S08]  /*1b30*/  DFMA R22, R30, R22, 1 ;  /* 0x3ff000001e16742b */ /* 0x000fd00000000016 */
[----:B------:R-:W-:-:S10]  /*1b40*/  DFMA R22, R30, R22, 1 ;  /* 0x3ff000001e16742b */ /* 0x000fd40000000016 */
[----:B------:R-:W-:Y:S02]  /*1b50*/  IMAD R29, R20, 0x100000, R23 ;  /* 0x00100000141d7824 */ /* 0x000fe400078e0217 */
[----:B------:R-:W-:Y:S01]  /*1b60*/  IMAD.MOV.U32 R28, RZ, RZ, R22 ;  /* 0x000000ffff1c7224 */ /* 0x000fe200078e0016 */
[----:B------:R-:W-:Y:S06]  /*1b70*/  @!P0 BRA `(.L_x_243) ;  /* 0x0000000000308947 */ /* 0x000fec0003800000 */
[----:B------:R-:W-:Y:S01]  /*1b80*/  FSETP.GEU.AND P1, PT, |R27|, 4.2275390625, PT ;  /* 0x408748001b00780b */ /* 0x000fe20003f2e200 */
[C---:B------:R-:W-:Y:S02]  /*1b90*/  DADD R28, R26.reuse, +INF ;  /* 0x7ff000001a1c7429 */ /* 0x040fe40000000000 */
[----:B------:R-:W-:-:S08]  /*1ba0*/  DSETP.GEU.AND P0, PT, R26, RZ, PT ;  /* 0x000000ff1a00722a */ /* 0x000fd00003f0e000 */
[----:B------:R-:W-:Y:S02]  /*1bb0*/  FSEL R28, R28, RZ, P0 ;  /* 0x000000ff1c1c7208 */ /* 0x000fe40000000000 */
[----:B------:R-:W-:Y:S02]  /*1bc0*/  @!P1 LEA.HI R3, R20, R20, RZ, 0x1 ;  /* 0x0000001414039211 */ /* 0x000fe400078f08ff */
[----:B------:R-:W-:Y:S02]  /*1bd0*/  FSEL R29, R29, RZ, P0 ;  /* 0x000000ff1d1d7208 */ /* 0x000fe40000000000 */
[----:B------:R-:W-:-:S05]  /*1be0*/  @!P1 SHF.R.S32.HI R3, RZ, 0x1, R3 ;  /* 0x00000001ff039819 */ /* 0x000fca0000011403 */
[----:B------:R-:W-:Y:S02]  /*1bf0*/  @!P1 IMAD.IADD R20, R20, 0x1, -R3 ;  /* 0x0000000114149824 */ /* 0x000fe400078e0a03 */
[----:B------:R-:W-:-:S03]  /*1c00*/  @!P1 IMAD R23, R3, 0x100000, R23 ;  /* 0x0010000003179824 */ /* 0x000fc600078e0217 */
[----:B------:R-:W-:Y:S01]  /*1c10*/  @!P1 LEA R21, R20, 0x3ff00000, 0x14 ;  /* 0x3ff0000014159811 */ /* 0x000fe200078ea0ff */
[----:B------:R-:W-:-:S06]  /*1c20*/  @!P1 IMAD.MOV.U32 R20, RZ, RZ, RZ ;  /* 0x000000ffff149224 */ /* 0x000fcc00078e00ff */
[----:B------:R-:W-:-:S11]  /*1c30*/  @!P1 DMUL R28, R22, R20 ;  /* 0x00000014161c9228 */ /* 0x000fd60000000000 */
.L_x_243:
[----:B------:R-:W-:Y:S01]  /*1c40*/  DFMA R24, R24, R28, R28 ;  /* 0x0000001c1818722b */ /* 0x000fe2000000001c */
[----:B------:R-:W-:Y:S01]  /*1c50*/  IMAD.MOV.U32 R37, RZ, RZ, 0x0 ;  /* 0x00000000ff257424 */ /* 0x000fe200078e00ff */
[----:B------:R-:W-:-:S08]  /*1c60*/  DSETP.NEU.AND P0, PT, |R28|, +INF , PT ;  /* 0x7ff000001c00742a */ /* 0x000fd00003f0d200 */
[----:B------:R-:W-:Y:S02]  /*1c70*/  FSEL R3, R28, R24, !P0 ;  /* 0x000000181c037208 */ /* 0x000fe40004000000 */
[----:B------:R-:W-:Y:S01]  /*1c80*/  FSEL R28, R29, R25, !P0 ;  /* 0x000000191d1c7208 */ /* 0x000fe20004000000 */
[----:B------:R-:W-:Y:S06]  /*1c90*/  RET.REL.NODEC R36 `(_Z12PDH_baselineP10hist_entryP8atomdescxi) ;  /* 0xffffffe024d87950 */ /* 0x000fec0003c3ffff */
.L_x_244:
        /* <DEDUP_REMOVED lines=14> */
.L_x_251:


//--------------------- .nv.shared._Z19PDH2D_basline_algo3P10hist_entryP8atomdescxdii --------------------------
	.section	.nv.shared._Z19PDH2D_basline_algo3P10hist_entryP8atomdescxdii,"aw",@nobits
	.sectionflags	@""
	.align	16
.nv.shared._Z19PDH2D_basline_algo3P10hist_entryP8atomdescxdii:
	.zero		7168


//--------------------- .nv.shared.reserved.0     --------------------------
	.section	.nv.shared.reserved.0,"aw",@nobits
	.weak		__nv_reservedSMEM_offset_0_alias
	.size		__nv_reservedSMEM_offset_0_alias, 0, 64
	.other		__nv_reservedSMEM_offset_0_alias,@"STO_CUDA_RESERVED_SHARED STV_DEFAULT"
__nv_reservedSMEM_offset_0_alias:
	.zero		0
	.zero		64


//--------------------- .nv.shared._Z19PDH2D_basline_algo2P10hist_entryP8atomdescxdi --------------------------
	.section	.nv.shared._Z19PDH2D_basline_algo2P10hist_entryP8atomdescxdi,"aw",@nobits
	.sectionflags	@""
	.align	16
	.zero		1024


//--------------------- .nv.shared._Z12PDH_baselineP10hist_entryP8atomdescxi --------------------------
	.section	.nv.shared._Z12PDH_baselineP10hist_entryP8atomdescxi,"aw",@nobits
	.sectionflags	@""
	.align	16
	.zero		1024


//--------------------- .nv.constant0._Z19PDH2D_basline_algo3P10hist_entryP8atomdescxdii --------------------------
	.section	.nv.constant0._Z19PDH2D_basline_algo3P10hist_entryP8atomdescxdii,"a",@progbits
	.sectionflags	@""
	.align	4
.nv.constant0._Z19PDH2D_basline_algo3P10hist_entryP8atomdescxdii:
	.zero		936


//--------------------- .nv.constant0._Z19PDH2D_basline_algo2P10hist_entryP8atomdescxdi --------------------------
	.section	.nv.constant0._Z19PDH2D_basline_algo2P10hist_entryP8atomdescxdi,"a",@progbits
	.sectionflags	@""
	.align	4
.nv.constant0._Z19PDH2D_basline_algo2P10hist_entryP8atomdescxdi:
	.zero		932


//--------------------- .nv.constant0._Z12PDH_baselineP10hist_entryP8atomdescxi --------------------------
	.section	.nv.constant0._Z12PDH_baselineP10hist_entryP8atomdescxi,"a",@progbits
	.sectionflags	@""
	.align	4
.nv.constant0._Z12PDH_baselineP10hist_entryP8atomdescxi:
	.zero		924


//--------------------- SYMBOLS --------------------------

	.type		.nv.reservedSmem.offset0,@object
	.size		.nv.reservedSmem.offset0,0x4
	.type		.nv.reservedSmem.cap,@object
	.size		.nv.reservedSmem.cap,0x4
